// auto-generated by cutlass_sweep.gemm — config: {"arch": "sm_100", "cluster_m": 1, "cluster_n": 1, "dtype": "bf16", "dtype_b": "bf16", "layout": "nt", "stages": 6, "tile_k": 32, "tile_m": 128, "tile_n": 256}
#include "cutlass/cutlass.h"
#include "cutlass/gemm/collective/collective_builder.hpp"
#include "cutlass/gemm/device/gemm_universal_adapter.h"
#include "cutlass/gemm/kernel/gemm_universal.hpp"
#include "cutlass/epilogue/collective/collective_builder.hpp"

using ElemA = cutlass::bfloat16_t;
using ElemB = cutlass::bfloat16_t;
using ElemCD = cutlass::bfloat16_t;
using Acc  = float;
using TileShape    = cute::Shape<cute::_128, cute::_256, cute::_32>;
using ClusterShape = cute::Shape<cute::_1, cute::_1, cute::_1>;

using CollectiveEpilogue = typename cutlass::epilogue::collective::CollectiveBuilder<
    cutlass::arch::Sm100, cutlass::arch::OpClassTensorOp,
    TileShape, ClusterShape,
    cutlass::epilogue::collective::EpilogueTileAuto,
    Acc, Acc,
    ElemCD, cutlass::layout::RowMajor, 128 / cutlass::sizeof_bits<ElemCD>::value,
    ElemCD, cutlass::layout::RowMajor, 128 / cutlass::sizeof_bits<ElemCD>::value,
    cutlass::epilogue::collective::EpilogueScheduleAuto
  >::CollectiveOp;

using CollectiveMainloop = typename cutlass::gemm::collective::CollectiveBuilder<
    cutlass::arch::Sm100, cutlass::arch::OpClassTensorOp,
    ElemA, cutlass::layout::RowMajor, 128 / cutlass::sizeof_bits<ElemA>::value,
    ElemB, cutlass::layout::ColumnMajor, 128 / cutlass::sizeof_bits<ElemB>::value,
    Acc,
    TileShape, ClusterShape,
    cutlass::gemm::collective::StageCount<6>,
    cutlass::gemm::collective::KernelScheduleAuto
  >::CollectiveOp;

using GemmKernel = cutlass::gemm::kernel::GemmUniversal<
    cute::Shape<int,int,int,int>,
    CollectiveMainloop,
    CollectiveEpilogue
>;
using Gemm = cutlass::gemm::device::GemmUniversalAdapter<GemmKernel>;

// Force the device kernel symbol into the cubin without needing a host main.
auto* _anchor = &cutlass::device_kernel<GemmKernel>;


// ===== COMPILED SASS (sm_100a) =====

	.target	sm_100a

	.elftype	@"ET_EXEC"


//--------------------- .note.nv.tkinfo           --------------------------
	.section	.note.nv.tkinfo,"",@"SHT_NOTE"
	.sectionflags	@"SHF_NOTE_NV_TKINFO"
	.tkinfo
        /*0018*/ 	.word	0x00000002
        /*0030*/ 	.string	""
        /*0030*/ 	.string	"ptxas"
        /*0030*/ 	.string	"Cuda compilation tools, release 13.0, V13.0.88"
        /*0030*/ 	.string	"Build cuda_13.0.r13.0/compiler.36424714_0"
        /*0030*/ 	.string	"-arch sm_100a -m 64 "



//--------------------- .note.nv.cuinfo           --------------------------
	.section	.note.nv.cuinfo,"",@"SHT_NOTE"
	.sectionflags	@"SHF_NOTE_NV_CUINFO"
        /*0018*/ 	.short	0x0002
        /*001a*/ 	.short	0x0064
        /*001c*/ 	.short	0x0082
	.zero		2


//--------------------- .nv.info                  --------------------------
	.section	.nv.info,"",@"SHT_CUDA_INFO"
	.align	4


	//----- nvinfo : EIATTR_REGCOUNT
	.align		4
        /*0000*/ 	.byte	0x04, 0x2f
        /*0002*/ 	.short	(.L_19 - .L_18)
	.align		4
.L_18:
        /*0004*/ 	.word	index@(_ZN7cutlass13device_kernelINS_4gemm6kernel13GemmUniversalIN4cute5tupleIJiiiiEEENS1_10collective13CollectiveMmaINS1_35MainloopSm100TmaUmmaWarpSpecializedILi6ELi2ELi2ENS5_IJNS4_1CILi1EEESB_SB_EEEEENS5_IJNSA_ILi128EEENSA_ILi256EEENSA_ILi32EEEEEENS_10bfloat16_tENS5_IJlSB_lEEESI_SJ_NS4_8TiledMMAINS4_8MMA_AtomIJNS4_20SM100_MMA_F16BF16_SSISI_SI_fLi128ELi256ELNS4_4UMMA5MajorE0ELSO_0ELNSN_7ScaleInE0ELSP_0EEEEEENS4_6LayoutISC_NS5_IJNSA_ILi0EEEST_ST_EEEEENS5_IJNS4_10UnderscoreESW_SW_EEEEENS4_13SM90_TMA_LOADENS4_14ComposedLayoutINS4_7SwizzleILi2ELi4ELi3EEENS4_18smem_ptr_flag_bitsILi16EEENSS_INS5_IJNSA_ILi8EEESG_EEENS5_IJSG_SB_EEEEEEEvNS4_8identityESZ_S19_vS1A_EENS_8epilogue10collective18CollectiveEpilogueINS1C_23Sm100TmaWarpSpecializedILi4ELi2ELi64ELb1ELb0EEEJSH_NS5_IJNSS_ISE_SB_EENSS_INSA_ILi64EEESB_EEEEESI_SJ_SI_SJ_NS1C_6fusion15FusionCallbacksIS1G_NS1L_17LinearCombinationISI_fSI_fLNS_15FloatRoundStyleE2EEESH_S1K_JEEENS4_5SM1004TMEM4LOAD26SM100_TMEM_LOAD_32dp32b64xESZ_NS10_INS11_ILi3ELi4ELi3EEES14_NSS_INS5_IJS15_S1I_EEENS5_IJS1I_SB_EEEEEEENS4_39AutoVectorizingCopyWithAssumedAlignmentILi128EEENS4_14SM90_TMA_STOREES1Z_S21_S21_EEEvvEEEEvNT_6ParamsE)
        /*0008*/ 	.word	0x000000b9


	//----- nvinfo : EIATTR_FRAME_SIZE
	.align		4
.L_19:
        /*000c*/ 	.byte	0x04, 0x11
        /*000e*/ 	.short	(.L_21 - .L_20)
	.align		4
.L_20:
        /*0010*/ 	.word	index@($__internal_2_$__cuda_sm10x_tcgen05_guardrail_trap_unallocated_columns_being_dealloced)
        /*0014*/ 	.word	0x00000000


	//----- nvinfo : EIATTR_FRAME_SIZE
	.align		4
.L_21:
        /*0018*/ 	.byte	0x04, 0x11
        /*001a*/ 	.short	(.L_23 - .L_22)
	.align		4
.L_22:
        /*001c*/ 	.word	index@($__internal_1_$__cuda_sm10x_tcgen05_guardrail_trap_phase_invalid_during_alloc)
        /*0020*/ 	.word	0x00000000


	//----- nvinfo : EIATTR_FRAME_SIZE
	.align		4
.L_23:
        /*0024*/ 	.byte	0x04, 0x11
        /*0026*/ 	.short	(.L_25 - .L_24)
	.align		4
.L_24:
        /*0028*/ 	.word	index@($__internal_0_$__cuda_sm10x_tcgen05_guardrail_trap_col_being_dealloced_not_returned_by_alloc)
        /*002c*/ 	.word	0x00000000


	//----- nvinfo : EIATTR_FRAME_SIZE
	.align		4
.L_25:
        /*0030*/ 	.byte	0x04, 0x11
        /*0032*/ 	.short	(.L_27 - .L_26)
	.align		4
.L_26:
        /*0034*/ 	.word	index@(_ZN7cutlass13device_kernelINS_4gemm6kernel13GemmUniversalIN4cute5tupleIJiiiiEEENS1_10collective13CollectiveMmaINS1_35MainloopSm100TmaUmmaWarpSpecializedILi6ELi2ELi2ENS5_IJNS4_1CILi1EEESB_SB_EEEEENS5_IJNSA_ILi128EEENSA_ILi256EEENSA_ILi32EEEEEENS_10bfloat16_tENS5_IJlSB_lEEESI_SJ_NS4_8TiledMMAINS4_8MMA_AtomIJNS4_20SM100_MMA_F16BF16_SSISI_SI_fLi128ELi256ELNS4_4UMMA5MajorE0ELSO_0ELNSN_7ScaleInE0ELSP_0EEEEEENS4_6LayoutISC_NS5_IJNSA_ILi0EEEST_ST_EEEEENS5_IJNS4_10UnderscoreESW_SW_EEEEENS4_13SM90_TMA_LOADENS4_14ComposedLayoutINS4_7SwizzleILi2ELi4ELi3EEENS4_18smem_ptr_flag_bitsILi16EEENSS_INS5_IJNSA_ILi8EEESG_EEENS5_IJSG_SB_EEEEEEEvNS4_8identityESZ_S19_vS1A_EENS_8epilogue10collective18CollectiveEpilogueINS1C_23Sm100TmaWarpSpecializedILi4ELi2ELi64ELb1ELb0EEEJSH_NS5_IJNSS_ISE_SB_EENSS_INSA_ILi64EEESB_EEEEESI_SJ_SI_SJ_NS1C_6fusion15FusionCallbacksIS1G_NS1L_17LinearCombinationISI_fSI_fLNS_15FloatRoundStyleE2EEESH_S1K_JEEENS4_5SM1004TMEM4LOAD26SM100_TMEM_LOAD_32dp32b64xESZ_NS10_INS11_ILi3ELi4ELi3EEES14_NSS_INS5_IJS15_S1I_EEENS5_IJS1I_SB_EEEEEEENS4_39AutoVectorizingCopyWithAssumedAlignmentILi128EEENS4_14SM90_TMA_STOREES1Z_S21_S21_EEEvvEEEEvNT_6ParamsE)
        /*0038*/ 	.word	0x00000000


	//----- nvinfo : EIATTR_MIN_STACK_SIZE
	.align		4
.L_27:
        /*003c*/ 	.byte	0x04, 0x12
        /*003e*/ 	.short	(.L_29 - .L_28)
	.align		4
.L_28:
        /*0040*/ 	.word	index@(_ZN7cutlass13device_kernelINS_4gemm6kernel13GemmUniversalIN4cute5tupleIJiiiiEEENS1_10collective13CollectiveMmaINS1_35MainloopSm100TmaUmmaWarpSpecializedILi6ELi2ELi2ENS5_IJNS4_1CILi1EEESB_SB_EEEEENS5_IJNSA_ILi128EEENSA_ILi256EEENSA_ILi32EEEEEENS_10bfloat16_tENS5_IJlSB_lEEESI_SJ_NS4_8TiledMMAINS4_8MMA_AtomIJNS4_20SM100_MMA_F16BF16_SSISI_SI_fLi128ELi256ELNS4_4UMMA5MajorE0ELSO_0ELNSN_7ScaleInE0ELSP_0EEEEEENS4_6LayoutISC_NS5_IJNSA_ILi0EEEST_ST_EEEEENS5_IJNS4_10UnderscoreESW_SW_EEEEENS4_13SM90_TMA_LOADENS4_14ComposedLayoutINS4_7SwizzleILi2ELi4ELi3EEENS4_18smem_ptr_flag_bitsILi16EEENSS_INS5_IJNSA_ILi8EEESG_EEENS5_IJSG_SB_EEEEEEEvNS4_8identityESZ_S19_vS1A_EENS_8epilogue10collective18CollectiveEpilogueINS1C_23Sm100TmaWarpSpecializedILi4ELi2ELi64ELb1ELb0EEEJSH_NS5_IJNSS_ISE_SB_EENSS_INSA_ILi64EEESB_EEEEESI_SJ_SI_SJ_NS1C_6fusion15FusionCallbacksIS1G_NS1L_17LinearCombinationISI_fSI_fLNS_15FloatRoundStyleE2EEESH_S1K_JEEENS4_5SM1004TMEM4LOAD26SM100_TMEM_LOAD_32dp32b64xESZ_NS10_INS11_ILi3ELi4ELi3EEES14_NSS_INS5_IJS15_S1I_EEENS5_IJS1I_SB_EEEEEEENS4_39AutoVectorizingCopyWithAssumedAlignmentILi128EEENS4_14SM90_TMA_STOREES1Z_S21_S21_EEEvvEEEEvNT_6ParamsE)
        /*0044*/ 	.word	0x00000000
.L_29:


//--------------------- .nv.compat                --------------------------
	.section	.nv.compat,"",@"SHT_CUDA_COMPAT_INFO"
	.align	4
        /*0000*/ 	.byte	0x02, 0x09, 0x01, 0x00, 0x02, 0x02, 0x02, 0x00, 0x02, 0x05, 0x05, 0x00, 0x03, 0x07, 0x01, 0x01
        /*0010*/ 	.byte	0x02, 0x03, 0x01, 0x00, 0x02, 0x06, 0x01, 0x00, 0x04, 0x0b, 0x08, 0x00, 0x09, 0x00, 0x00, 0x00
        /*0020*/ 	.byte	0x00, 0x00, 0x00, 0x00


//--------------------- .nv.info._ZN7cutlass13device_kernelINS_4gemm6kernel13GemmUniversalIN4cute5tupleIJiiiiEEENS1_10collective13CollectiveMmaINS1_35MainloopSm100TmaUmmaWarpSpecializedILi6ELi2ELi2ENS5_IJNS4_1CILi1EEESB_SB_EEEEENS5_IJNSA_ILi128EEENSA_ILi256EEENSA_ILi32EEEEEENS_10bfloat16_tENS5_IJlSB_lEEESI_SJ_NS4_8TiledMMAINS4_8MMA_AtomIJNS4_20SM100_MMA_F16BF16_SSISI_SI_fLi128ELi256ELNS4_4UMMA5MajorE0ELSO_0ELNSN_7ScaleInE0ELSP_0EEEEEENS4_6LayoutISC_NS5_IJNSA_ILi0EEEST_ST_EEEEENS5_IJNS4_10UnderscoreESW_SW_EEEEENS4_13SM90_TMA_LOADENS4_14ComposedLayoutINS4_7SwizzleILi2ELi4ELi3EEENS4_18smem_ptr_flag_bitsILi16EEENSS_INS5_IJNSA_ILi8EEESG_EEENS5_IJSG_SB_EEEEEEEvNS4_8identityESZ_S19_vS1A_EENS_8epilogue10collective18CollectiveEpilogueINS1C_23Sm100TmaWarpSpecializedILi4ELi2ELi64ELb1ELb0EEEJSH_NS5_IJNSS_ISE_SB_EENSS_INSA_ILi64EEESB_EEEEESI_SJ_SI_SJ_NS1C_6fusion15FusionCallbacksIS1G_NS1L_17LinearCombinationISI_fSI_fLNS_15FloatRoundStyleE2EEESH_S1K_JEEENS4_5SM1004TMEM4LOAD26SM100_TMEM_LOAD_32dp32b64xESZ_NS10_INS11_ILi3ELi4ELi3EEES14_NSS_INS5_IJS15_S1I_EEENS5_IJS1I_SB_EEEEEEENS4_39AutoVectorizingCopyWithAssumedAlignmentILi128EEENS4_14SM90_TMA_STOREES1Z_S21_S21_EEEvvEEEEvNT_6ParamsE --------------------------
	.section	.nv.info._ZN7cutlass13device_kernelINS_4gemm6kernel13GemmUniversalIN4cute5tupleIJiiiiEEENS1_10collective13CollectiveMmaINS1_35MainloopSm100TmaUmmaWarpSpecializedILi6ELi2ELi2ENS5_IJNS4_1CILi1EEESB_SB_EEEEENS5_IJNSA_ILi128EEENSA_ILi256EEENSA_ILi32EEEEEENS_10bfloat16_tENS5_IJlSB_lEEESI_SJ_NS4_8TiledMMAINS4_8MMA_AtomIJNS4_20SM100_MMA_F16BF16_SSISI_SI_fLi128ELi256ELNS4_4UMMA5MajorE0ELSO_0ELNSN_7ScaleInE0ELSP_0EEEEEENS4_6LayoutISC_NS5_IJNSA_ILi0EEEST_ST_EEEEENS5_IJNS4_10UnderscoreESW_SW_EEEEENS4_13SM90_TMA_LOADENS4_14ComposedLayoutINS4_7SwizzleILi2ELi4ELi3EEENS4_18smem_ptr_flag_bitsILi16EEENSS_INS5_IJNSA_ILi8EEESG_EEENS5_IJSG_SB_EEEEEEEvNS4_8identityESZ_S19_vS1A_EENS_8epilogue10collective18CollectiveEpilogueINS1C_23Sm100TmaWarpSpecializedILi4ELi2ELi64ELb1ELb0EEEJSH_NS5_IJNSS_ISE_SB_EENSS_INSA_ILi64EEESB_EEEEESI_SJ_SI_SJ_NS1C_6fusion15FusionCallbacksIS1G_NS1L_17LinearCombinationISI_fSI_fLNS_15FloatRoundStyleE2EEESH_S1K_JEEENS4_5SM1004TMEM4LOAD26SM100_TMEM_LOAD_32dp32b64xESZ_NS10_INS11_ILi3ELi4ELi3EEES14_NSS_INS5_IJS15_S1I_EEENS5_IJS1I_SB_EEEEEEENS4_39AutoVectorizingCopyWithAssumedAlignmentILi128EEENS4_14SM90_TMA_STOREES1Z_S21_S21_EEEvvEEEEvNT_6ParamsE,"",@"SHT_CUDA_INFO"
	.sectionflags	@""
	.align	4


	//----- nvinfo : EIATTR_CUDA_API_VERSION
	.align		4
        /*0000*/ 	.byte	0x04, 0x37
        /*0002*/ 	.short	(.L_31 - .L_30)
.L_30:
        /*0004*/ 	.word	0x00000082


	//----- nvinfo : EIATTR_KPARAM_INFO
	.align		4
.L_31:
        /*0008*/ 	.byte	0x04, 0x17
        /*000a*/ 	.short	(.L_33 - .L_32)
.L_32:
        /*000c*/ 	.word	0x00000000
        /*0010*/ 	.short	0x0000
        /*0012*/ 	.short	0x0000
        /*0014*/ 	.byte	0x00, 0xf0, 0x01, 0x20


	//----- nvinfo : EIATTR_AT_ENTRY_FRAGMENTS
	.align		4
.L_33:
        /*0018*/ 	.byte	0x04, 0x4f
        /*001a*/ 	.short	(.L_35 - .L_34)


	//   ....[0]....
.L_34:
        /*001c*/ 	.word	0x00000006


	//----- nvinfo : EIATTR_RESERVED_SMEM_USED
	.align		4
.L_35:
        /*0020*/ 	.byte	0x01, 0x41
	.zero		2


	//----- nvinfo : EIATTR_SPARSE_MMA_MASK
	.align		4
        /*0024*/ 	.byte	0x03, 0x50
        /*0026*/ 	.short	0x0000


	//----- nvinfo : EIATTR_TCGEN05_1CTA_USED
	.align		4
        /*0028*/ 	.byte	0x01, 0x51
	.zero		2


	//----- nvinfo : EIATTR_MAXREG_COUNT
	.align		4
        /*002c*/ 	.byte	0x03, 0x1b
        /*002e*/ 	.short	0x00ff


	//----- nvinfo : EIATTR_NUM_BARRIERS
	.align		4
        /*0030*/ 	.byte	0x02, 0x4c
        /*0032*/ 	.byte	0x07
	.zero		1


	//----- nvinfo : EIATTR_EXTERNS
	.align		4
        /*0034*/ 	.byte	0x04, 0x0f
        /*0036*/ 	.short	(.L_37 - .L_36)


	//   ....[0]....
	.align		4
.L_36:
        /*0038*/ 	.word	index@(__assertfail)


	//----- nvinfo : EIATTR_MERCURY_ISA_VERSION
	.align		4
.L_37:
        /*003c*/ 	.byte	0x03, 0x5f
        /*003e*/ 	.short	0x0101


	//----- nvinfo : EIATTR_INT_WARP_WIDE_INSTR_OFFSETS
	.align		4
        /*0040*/ 	.byte	0x04, 0x31
        /*0042*/ 	.short	(.L_39 - .L_38)


	//   ....[0]....
.L_38:
        /*0044*/ 	.word	0x00001df0


	//   ....[1]....
        /*0048*/ 	.word	0x00003760


	//   ....[2]....
        /*004c*/ 	.word	0x00003780


	//   ....[3]....
        /*0050*/ 	.word	0x000037b0


	//   ....[4]....
        /*0054*/ 	.word	0x000040f0


	//   ....[5]....
        /*0058*/ 	.word	0x00004160


	//   ....[6]....
        /*005c*/ 	.word	0x00004240


	//   ....[7]....
        /*0060*/ 	.word	0x000042c0


	//   ....[8]....
        /*0064*/ 	.word	0x000043d0


	//   ....[9]....
        /*0068*/ 	.word	0x00004460


	//   ....[10]....
        /*006c*/ 	.word	0x00004640


	//   ....[11]....
        /*0070*/ 	.word	0x000047a0


	//----- nvinfo : EIATTR_COOP_GROUP_MASK_REGIDS
	.align		4
.L_39:
        /*0074*/ 	.byte	0x04, 0x29
        /*0076*/ 	.short	(.L_41 - .L_40)


	//   ....[0]....
.L_40:
        /*0078*/ 	.word	0xffffffff


	//   ....[1]....
        /*007c*/ 	.word	0xffffffff


	//   ....[2]....
        /*0080*/ 	.word	0xffffffff


	//   ....[3]....
        /*0084*/ 	.word	0xffffffff


	//   ....[4]....
        /*0088*/ 	.word	0xffffffff


	//   ....[5]....
        /*008c*/ 	.word	0xffffffff


	//   ....[6]....
        /*0090*/ 	.word	0xffffffff


	//   ....[7]....
        /*0094*/ 	.word	0xffffffff


	//   ....[8]....
        /*0098*/ 	.word	0xffffffff


	//   ....[9]....
        /*009c*/ 	.word	0xffffffff


	//   ....[10]....
        /*00a0*/ 	.word	0xffffffff


	//   ....[11]....
        /*00a4*/ 	.word	0xffffffff


	//   ....[12]....
        /*00a8*/ 	.word	0xffffffff


	//----- nvinfo : EIATTR_COOP_GROUP_INSTR_OFFSETS
	.align		4
.L_41:
        /*00ac*/ 	.byte	0x04, 0x28
        /*00ae*/ 	.short	(.L_43 - .L_42)


	//   ....[0]....
.L_42:
        /*00b0*/ 	.word	0x00000090


	//   ....[1]....
        /*00b4*/ 	.word	0x000004d0


	//   ....[2]....
        /*00b8*/ 	.word	0x00000680


	//   ....[3]....
        /*00bc*/ 	.word	0x00000820


	//   ....[4]....
        /*00c0*/ 	.word	0x00000920


	//   ....[5]....
        /*00c4*/ 	.word	0x00000a90


	//   ....[6]....
        /*00c8*/ 	.word	0x00000bf0


	//   ....[7]....
        /*00cc*/ 	.word	0x00001cd0


	//   ....[8]....
        /*00d0*/ 	.word	0x00002bd0


	//   ....[9]....
        /*00d4*/ 	.word	0x00002de0


	//   ....[10]....
        /*00d8*/ 	.word	0x00002e10


	//   ....[11]....
        /*00dc*/ 	.word	0x00003640


	//   ....[12]....
        /*00e0*/ 	.word	0x00003870


	//----- nvinfo : EIATTR_VRC_CTA_INIT_COUNT
	.align		4
.L_43:
        /*00e4*/ 	.byte	0x02, 0x4a
        /*00e6*/ 	.byte	0x80
	.zero		1


	//----- nvinfo : EIATTR_SYSCALL_OFFSETS
	.align		4
        /*00e8*/ 	.byte	0x04, 0x46
        /*00ea*/ 	.short	(.L_45 - .L_44)


	//   ....[0]....
.L_44:
        /*00ec*/ 	.word	0x00005250


	//   ....[1]....
        /*00f0*/ 	.word	0x00005340


	//   ....[2]....
        /*00f4*/ 	.word	0x00005cc0


	//   ....[3]....
        /*00f8*/ 	.word	0x00007110


	//   ....[4]....
        /*00fc*/ 	.word	0x00008530


	//   ....[5]....
        /*0100*/ 	.word	0x00009940


	//----- nvinfo : EIATTR_MBARRIER_INSTR_OFFSETS
	.align		4
.L_45:
        /*0104*/ 	.byte	0x04, 0x39
        /*0106*/ 	.short	(.L_47 - .L_46)


	//   ....[0]....
.L_46:
        /*0108*/ 	.word	0x000005b0
        /*010c*/ 	.word	0x000000ff
        /*0110*/ 	.word	0x00000000
        /*0114*/ 	.short	0x0100
        /*0116*/ 	.byte	0x05
	.zero		1


	//   ....[1]....
        /*0118*/ 	.word	0x000005c0
        /*011c*/ 	.word	0x000000ff
        /*0120*/ 	.word	0x00000030
        /*0124*/ 	.short	0x0100
        /*0126*/ 	.byte	0x05
	.zero		1


	//   ....[2]....
        /*0128*/ 	.word	0x000005d0
        /*012c*/ 	.word	0x000000ff
        /*0130*/ 	.word	0x00000008
        /*0134*/ 	.short	0x0100
        /*0136*/ 	.byte	0x05
	.zero		1


	//   ....[3]....
        /*0138*/ 	.word	0x000005e0
        /*013c*/ 	.word	0x000000ff
        /*0140*/ 	.word	0x00000038
        /*0144*/ 	.short	0x0100
        /*0146*/ 	.byte	0x05
	.zero		1


	//   ....[4]....
        /*0148*/ 	.word	0x000005f0
        /*014c*/ 	.word	0x000000ff
        /*0150*/ 	.word	0x00000010
        /*0154*/ 	.short	0x0100
        /*0156*/ 	.byte	0x05
	.zero		1


	//   ....[5]....
        /*0158*/ 	.word	0x00000600
        /*015c*/ 	.word	0x000000ff
        /*0160*/ 	.word	0x00000040
        /*0164*/ 	.short	0x0100
        /*0166*/ 	.byte	0x05
	.zero		1


	//   ....[6]....
        /*0168*/ 	.word	0x00000610
        /*016c*/ 	.word	0x000000ff
        /*0170*/ 	.word	0x00000018
        /*0174*/ 	.short	0x0100
        /*0176*/ 	.byte	0x05
	.zero		1


	//   ....[7]....
        /*0178*/ 	.word	0x00000620
        /*017c*/ 	.word	0x000000ff
        /*0180*/ 	.word	0x00000048
        /*0184*/ 	.short	0x0100
        /*0186*/ 	.byte	0x05
	.zero		1


	//   ....[8]....
        /*0188*/ 	.word	0x00000630
        /*018c*/ 	.word	0x000000ff
        /*0190*/ 	.word	0x00000020
        /*0194*/ 	.short	0x0100
        /*0196*/ 	.byte	0x05
	.zero		1


	//   ....[9]....
        /*0198*/ 	.word	0x00000640
        /*019c*/ 	.word	0x000000ff
        /*01a0*/ 	.word	0x00000050
        /*01a4*/ 	.short	0x0100
        /*01a6*/ 	.byte	0x05
	.zero		1


	//   ....[10]....
        /*01a8*/ 	.word	0x00000650
        /*01ac*/ 	.word	0x000000ff
        /*01b0*/ 	.word	0x00000028
        /*01b4*/ 	.short	0x0100
        /*01b6*/ 	.byte	0x05
	.zero		1


	//   ....[11]....
        /*01b8*/ 	.word	0x00000660
        /*01bc*/ 	.word	0x000000ff
        /*01c0*/ 	.word	0x00000058
        /*01c4*/ 	.short	0x0100
        /*01c6*/ 	.byte	0x05
	.zero		1


	//   ....[12]....
        /*01c8*/ 	.word	0x00000790
        /*01cc*/ 	.word	0x000000ff
        /*01d0*/ 	.word	0x00000060
        /*01d4*/ 	.short	0x0100
        /*01d6*/ 	.byte	0x07
	.zero		1


	//   ....[13]....
        /*01d8*/ 	.word	0x000007a0
        /*01dc*/ 	.word	0x000000ff
        /*01e0*/ 	.word	0x00000080
        /*01e4*/ 	.short	0x0100
        /*01e6*/ 	.byte	0x07
	.zero		1


	//   ....[14]....
        /*01e8*/ 	.word	0x000007b0
        /*01ec*/ 	.word	0x000000ff
        /*01f0*/ 	.word	0x00000068
        /*01f4*/ 	.short	0x0100
        /*01f6*/ 	.byte	0x07
	.zero		1


	//   ....[15]....
        /*01f8*/ 	.word	0x000007c0
        /*01fc*/ 	.word	0x000000ff
        /*0200*/ 	.word	0x00000088
        /*0204*/ 	.short	0x0100
        /*0206*/ 	.byte	0x07
	.zero		1


	//   ....[16]....
        /*0208*/ 	.word	0x000007d0
        /*020c*/ 	.word	0x000000ff
        /*0210*/ 	.word	0x00000070
        /*0214*/ 	.short	0x0100
        /*0216*/ 	.byte	0x07
	.zero		1


	//   ....[17]....
        /*0218*/ 	.word	0x000007e0
        /*021c*/ 	.word	0x000000ff
        /*0220*/ 	.word	0x00000090
        /*0224*/ 	.short	0x0100
        /*0226*/ 	.byte	0x07
	.zero		1


	//   ....[18]....
        /*0228*/ 	.word	0x000007f0
        /*022c*/ 	.word	0x000000ff
        /*0230*/ 	.word	0x00000078
        /*0234*/ 	.short	0x0100
        /*0236*/ 	.byte	0x07
	.zero		1


	//   ....[19]....
        /*0238*/ 	.word	0x00000800
        /*023c*/ 	.word	0x000000ff
        /*0240*/ 	.word	0x00000098
        /*0244*/ 	.short	0x0100
        /*0246*/ 	.byte	0x07
	.zero		1


	//   ....[20]....
        /*0248*/ 	.word	0x000008f0
        /*024c*/ 	.word	0x000000ff
        /*0250*/ 	.word	0x000000a0
        /*0254*/ 	.short	0x0100
        /*0256*/ 	.byte	0x05
	.zero		1


	//   ....[21]....
        /*0258*/ 	.word	0x00000900
        /*025c*/ 	.word	0x000000ff
        /*0260*/ 	.word	0x000000a8
        /*0264*/ 	.short	0x0100
        /*0266*/ 	.byte	0x05
	.zero		1


	//   ....[22]....
        /*0268*/ 	.word	0x00000a40
        /*026c*/ 	.word	0x000000ff
        /*0270*/ 	.word	0x000000b0
        /*0274*/ 	.short	0x0100
        /*0276*/ 	.byte	0x05
	.zero		1


	//   ....[23]....
        /*0278*/ 	.word	0x00000a50
        /*027c*/ 	.word	0x000000ff
        /*0280*/ 	.word	0x000000c0
        /*0284*/ 	.short	0x0100
        /*0286*/ 	.byte	0x05
	.zero		1


	//   ....[24]....
        /*0288*/ 	.word	0x00000a60
        /*028c*/ 	.word	0x000000ff
        /*0290*/ 	.word	0x000000b8
        /*0294*/ 	.short	0x0100
        /*0296*/ 	.byte	0x05
	.zero		1


	//   ....[25]....
        /*0298*/ 	.word	0x00000a70
        /*029c*/ 	.word	0x000000ff
        /*02a0*/ 	.word	0x000000c8
        /*02a4*/ 	.short	0x0100
        /*02a6*/ 	.byte	0x05
	.zero		1


	//   ....[26]....
        /*02a8*/ 	.word	0x00000ba0
        /*02ac*/ 	.word	0x000000ff
        /*02b0*/ 	.word	0x000000d0
        /*02b4*/ 	.short	0x0100
        /*02b6*/ 	.byte	0x07
	.zero		1


	//   ....[27]....
        /*02b8*/ 	.word	0x00000bb0
        /*02bc*/ 	.word	0x000000ff
        /*02c0*/ 	.word	0x000000e0
        /*02c4*/ 	.short	0x0100
        /*02c6*/ 	.byte	0x07
	.zero		1


	//   ....[28]....
        /*02c8*/ 	.word	0x00000bc0
        /*02cc*/ 	.word	0x000000ff
        /*02d0*/ 	.word	0x000000d8
        /*02d4*/ 	.short	0x0100
        /*02d6*/ 	.byte	0x07
	.zero		1


	//   ....[29]....
        /*02d8*/ 	.word	0x00000bd0
        /*02dc*/ 	.word	0x000000ff
        /*02e0*/ 	.word	0x000000e8
        /*02e4*/ 	.short	0x0100
        /*02e6*/ 	.byte	0x07
	.zero		1


	//   ....[30]....
        /*02e8*/ 	.word	0x00000cc0
        /*02ec*/ 	.word	0x000000ff
        /*02f0*/ 	.word	0x000000f0
        /*02f4*/ 	.short	0x0100
        /*02f6*/ 	.byte	0x05
	.zero		1


	//   ....[31]....
        /*02f8*/ 	.word	0x00000cd0
        /*02fc*/ 	.word	0x000000ff
        /*0300*/ 	.word	0x00000100
        /*0304*/ 	.short	0x0100
        /*0306*/ 	.byte	0x05
	.zero		1


	//   ....[32]....
        /*0308*/ 	.word	0x00000ce0
        /*030c*/ 	.word	0x000000ff
        /*0310*/ 	.word	0x000000f8
        /*0314*/ 	.short	0x0100
        /*0316*/ 	.byte	0x05
	.zero		1


	//   ....[33]....
        /*0318*/ 	.word	0x00000cf0
        /*031c*/ 	.word	0x000000ff
        /*0320*/ 	.word	0x00000108
        /*0324*/ 	.short	0x0100
        /*0326*/ 	.byte	0x05
	.zero		1


	//   ....[34]....
        /*0328*/ 	.word	0x000015d0
        /*032c*/ 	.word	0x00000003
        /*0330*/ 	.word	0x00000100
        /*0334*/ 	.short	0x010a
        /*0336*/ 	.byte	0xff
	.zero		1


	//   ....[35]....
        /*0338*/ 	.word	0x00001600
        /*033c*/ 	.word	0x00000003
        /*0340*/ 	.word	0x000000f0
        /*0344*/ 	.short	0x0101
        /*0346*/ 	.byte	0xff
	.zero		1


	//   ....[36]....
        /*0348*/ 	.word	0x000016d0
        /*034c*/ 	.word	0x000000ff
        /*0350*/ 	.word	0x00000030
        /*0354*/ 	.short	0x010a
        /*0356*/ 	.byte	0x08
	.zero		1


	//   ....[37]....
        /*0358*/ 	.word	0x00001770
        /*035c*/ 	.word	0x000000ff
        /*0360*/ 	.word	0x00000030
        /*0364*/ 	.short	0x010a
        /*0366*/ 	.byte	0x21
	.zero		1


	//   ....[38]....
        /*0368*/ 	.word	0x000018c0
        /*036c*/ 	.word	0x000000ff
        /*0370*/ 	.word	0x00000030
        /*0374*/ 	.short	0x010a
        /*0376*/ 	.byte	0x08
	.zero		1


	//   ....[39]....
        /*0378*/ 	.word	0x000019d0
        /*037c*/ 	.word	0x000000ff
        /*0380*/ 	.word	0x000000a8
        /*0384*/ 	.short	0x0101
        /*0386*/ 	.byte	0x04
	.zero		1


	//   ....[40]....
        /*0388*/ 	.word	0x000019f0
        /*038c*/ 	.word	0x000000ff
        /*0390*/ 	.word	0x00000030
        /*0394*/ 	.short	0x010a
        /*0396*/ 	.byte	0x08
	.zero		1


	//   ....[41]....
        /*0398*/ 	.word	0x00001a70
        /*039c*/ 	.word	0x000000ff
        /*03a0*/ 	.word	0x00000030
        /*03a4*/ 	.short	0x010a
        /*03a6*/ 	.byte	0x11
	.zero		1


	//   ....[42]....
        /*03a8*/ 	.word	0x00001bc0
        /*03ac*/ 	.word	0x000000ff
        /*03b0*/ 	.word	0x00000030
        /*03b4*/ 	.short	0x010a
        /*03b6*/ 	.byte	0x08
	.zero		1


	//   ....[43]....
        /*03b8*/ 	.word	0x00001d00
        /*03bc*/ 	.word	0x00000002
        /*03c0*/ 	.word	0x000000b0
        /*03c4*/ 	.short	0x010a
        /*03c6*/ 	.byte	0xff
	.zero		1


	//   ....[44]....
        /*03c8*/ 	.word	0x00001dc0
        /*03cc*/ 	.word	0x00000002
        /*03d0*/ 	.word	0x00000000
        /*03d4*/ 	.short	0x0101
        /*03d6*/ 	.byte	0xff
	.zero		1


	//   ....[45]....
        /*03d8*/ 	.word	0x00002320
        /*03dc*/ 	.word	0x000000ff
        /*03e0*/ 	.word	0x00000000
        /*03e4*/ 	.short	0x010a
        /*03e6*/ 	.byte	0x05
	.zero		1


	//   ....[46]....
        /*03e8*/ 	.word	0x000023b0
        /*03ec*/ 	.word	0x000000ff
        /*03f0*/ 	.word	0x00000000
        /*03f4*/ 	.short	0x010a
        /*03f6*/ 	.byte	0x05
	.zero		1


	//   ....[47]....
        /*03f8*/ 	.word	0x00002440
        /*03fc*/ 	.word	0x000000ff
        /*0400*/ 	.word	0x00000000
        /*0404*/ 	.short	0x010a
        /*0406*/ 	.byte	0x05
	.zero		1


	//   ....[48]....
        /*0408*/ 	.word	0x000024d0
        /*040c*/ 	.word	0x000000ff
        /*0410*/ 	.word	0x00000000
        /*0414*/ 	.short	0x010a
        /*0416*/ 	.byte	0x05
	.zero		1


	//   ....[49]....
        /*0418*/ 	.word	0x00002560
        /*041c*/ 	.word	0x000000ff
        /*0420*/ 	.word	0x00000000
        /*0424*/ 	.short	0x010a
        /*0426*/ 	.byte	0x05
	.zero		1


	//   ....[50]....
        /*0428*/ 	.word	0x00002600
        /*042c*/ 	.word	0x00000000
        /*0430*/ 	.word	0x00000000
        /*0434*/ 	.short	0x010a
        /*0436*/ 	.byte	0xff
	.zero		1


	//   ....[51]....
        /*0438*/ 	.word	0x00002720
        /*043c*/ 	.word	0x00000000
        /*0440*/ 	.word	0x000000f0
        /*0444*/ 	.short	0x010a
        /*0446*/ 	.byte	0xff
	.zero		1


	//   ....[52]....
        /*0448*/ 	.word	0x00002780
        /*044c*/ 	.word	0x00000004
        /*0450*/ 	.word	0x00000000
        /*0454*/ 	.short	0x0101
        /*0456*/ 	.byte	0xff
	.zero		1


	//   ....[53]....
        /*0458*/ 	.word	0x000027a0
        /*045c*/ 	.word	0x000000ff
        /*0460*/ 	.word	0x000000c0
        /*0464*/ 	.short	0x010a
        /*0466*/ 	.byte	0x05
	.zero		1


	//   ....[54]....
        /*0468*/ 	.word	0x000028c0
        /*046c*/ 	.word	0x00000000
        /*0470*/ 	.word	0x000000b0
        /*0474*/ 	.short	0x010a
        /*0476*/ 	.byte	0xff
	.zero		1


	//   ....[55]....
        /*0478*/ 	.word	0x000029d0
        /*047c*/ 	.word	0x00000000
        /*0480*/ 	.word	0x00000000
        /*0484*/ 	.short	0x0101
        /*0486*/ 	.byte	0xff
	.zero		1


	//   ....[56]....
        /*0488*/ 	.word	0x00002a60
        /*048c*/ 	.word	0x000000ff
        /*0490*/ 	.word	0x000000c0
        /*0494*/ 	.short	0x0106
        /*0496*/ 	.byte	0x05
	.zero		1


	//   ....[57]....
        /*0498*/ 	.word	0x00002a80
        /*049c*/ 	.word	0x000000ff
        /*04a0*/ 	.word	0x000000c0
        /*04a4*/ 	.short	0x010a
        /*04a6*/ 	.byte	0x05
	.zero		1


	//   ....[58]....
        /*04a8*/ 	.word	0x00002b10
        /*04ac*/ 	.word	0x000000ff
        /*04b0*/ 	.word	0x000000c0
        /*04b4*/ 	.short	0x0106
        /*04b6*/ 	.byte	0x04
	.zero		1


	//   ....[59]....
        /*04b8*/ 	.word	0x00002b50
        /*04bc*/ 	.word	0x00000000
        /*04c0*/ 	.word	0x000000c0
        /*04c4*/ 	.short	0x010a
        /*04c6*/ 	.byte	0xff
	.zero		1


	//   ....[60]....
        /*04c8*/ 	.word	0x00003050
        /*04cc*/ 	.word	0x00000000
        /*04d0*/ 	.word	0x000000b0
        /*04d4*/ 	.short	0x010a
        /*04d6*/ 	.byte	0xff
	.zero		1


	//   ....[61]....
        /*04d8*/ 	.word	0x00003160
        /*04dc*/ 	.word	0x00000003
        /*04e0*/ 	.word	0x00000000
        /*04e4*/ 	.short	0x0101
        /*04e6*/ 	.byte	0xff
	.zero		1


	//   ....[62]....
        /*04e8*/ 	.word	0x00003170
        /*04ec*/ 	.word	0x000000ff
        /*04f0*/ 	.word	0x00000000
        /*04f4*/ 	.short	0x010a
        /*04f6*/ 	.byte	0x04
	.zero		1


	//   ....[63]....
        /*04f8*/ 	.word	0x00003190
        /*04fc*/ 	.word	0x000000ff
        /*0500*/ 	.word	0x000000e0
        /*0504*/ 	.short	0x010a
        /*0506*/ 	.byte	0x08
	.zero		1


	//   ....[64]....
        /*0508*/ 	.word	0x00003260
        /*050c*/ 	.word	0x000000ff
        /*0510*/ 	.word	0x00000000
        /*0514*/ 	.short	0x010a
        /*0516*/ 	.byte	0x07
	.zero		1


	//   ....[65]....
        /*0518*/ 	.word	0x000033a0
        /*051c*/ 	.word	0x000000ff
        /*0520*/ 	.word	0x00000000
        /*0524*/ 	.short	0x010a
        /*0526*/ 	.byte	0x04
	.zero		1


	//   ....[66]....
        /*0528*/ 	.word	0x00003590
        /*052c*/ 	.word	0x000000ff
        /*0530*/ 	.word	0x00000000
        /*0534*/ 	.short	0x010a
        /*0536*/ 	.byte	0x05
	.zero		1


	//   ....[67]....
        /*0538*/ 	.word	0x00003620
        /*053c*/ 	.word	0x000000ff
        /*0540*/ 	.word	0x00000000
        /*0544*/ 	.short	0x010a
        /*0546*/ 	.byte	0x07
	.zero		1


	//   ....[68]....
        /*0548*/ 	.word	0x00003aa0
        /*054c*/ 	.word	0x00000000
        /*0550*/ 	.word	0x000000b0
        /*0554*/ 	.short	0x010a
        /*0556*/ 	.byte	0xff
	.zero		1


	//   ....[69]....
        /*0558*/ 	.word	0x00003b60
        /*055c*/ 	.word	0x00000000
        /*0560*/ 	.word	0x00000000
        /*0564*/ 	.short	0x0101
        /*0566*/ 	.byte	0xff
	.zero		1


	//   ....[70]....
        /*0568*/ 	.word	0x00003e80
        /*056c*/ 	.word	0x000000ff
        /*0570*/ 	.word	0x000000a8
        /*0574*/ 	.short	0x010a
        /*0576*/ 	.byte	0x07
	.zero		1


	//   ....[71]....
        /*0578*/ 	.word	0x00004070
        /*057c*/ 	.word	0x000000ff
        /*0580*/ 	.word	0x00000080
        /*0584*/ 	.short	0x010a
        /*0586*/ 	.byte	0x07
	.zero		1


	//   ....[72]....
        /*0588*/ 	.word	0x000041e0
        /*058c*/ 	.word	0x000000ff
        /*0590*/ 	.word	0x00000060
        /*0594*/ 	.short	0x010b
        /*0596*/ 	.byte	0x07
	.zero		1


	//   ....[73]....
        /*0598*/ 	.word	0x000041f0
        /*059c*/ 	.word	0x000000ff
        /*05a0*/ 	.word	0x00000000
        /*05a4*/ 	.short	0x0101
        /*05a6*/ 	.byte	0x08
	.zero		1


	//   ....[74]....
        /*05a8*/ 	.word	0x00004210
        /*05ac*/ 	.word	0x000000ff
        /*05b0*/ 	.word	0x00000088
        /*05b4*/ 	.short	0x010a
        /*05b6*/ 	.byte	0x07
	.zero		1


	//   ....[75]....
        /*05b8*/ 	.word	0x00004370
        /*05bc*/ 	.word	0x000000ff
        /*05c0*/ 	.word	0x00000068
        /*05c4*/ 	.short	0x010b
        /*05c6*/ 	.byte	0x07
	.zero		1


	//   ....[76]....
        /*05c8*/ 	.word	0x00004380
        /*05cc*/ 	.word	0x000000ff
        /*05d0*/ 	.word	0x00000000
        /*05d4*/ 	.short	0x0101
        /*05d6*/ 	.byte	0x08
	.zero		1


	//   ....[77]....
        /*05d8*/ 	.word	0x00004390
        /*05dc*/ 	.word	0x000000ff
        /*05e0*/ 	.word	0x00000090
        /*05e4*/ 	.short	0x010a
        /*05e6*/ 	.byte	0x07
	.zero		1


	//   ....[78]....
        /*05e8*/ 	.word	0x00004530
        /*05ec*/ 	.word	0x000000ff
        /*05f0*/ 	.word	0x00000070
        /*05f4*/ 	.short	0x010b
        /*05f6*/ 	.byte	0x07
	.zero		1


	//   ....[79]....
        /*05f8*/ 	.word	0x000045a0
        /*05fc*/ 	.word	0x000000ff
        /*0600*/ 	.word	0x00000000
        /*0604*/ 	.short	0x0101
        /*0606*/ 	.byte	0x08
	.zero		1


	//   ....[80]....
        /*0608*/ 	.word	0x000045d0
        /*060c*/ 	.word	0x000000ff
        /*0610*/ 	.word	0x00000098
        /*0614*/ 	.short	0x010a
        /*0616*/ 	.byte	0x07
	.zero		1


	//   ....[81]....
        /*0618*/ 	.word	0x000047e0
        /*061c*/ 	.word	0x000000ff
        /*0620*/ 	.word	0x00000078
        /*0624*/ 	.short	0x010b
        /*0626*/ 	.byte	0x07
	.zero		1


	//   ....[82]....
        /*0628*/ 	.word	0x00004800
        /*062c*/ 	.word	0x000000ff
        /*0630*/ 	.word	0x00000000
        /*0634*/ 	.short	0x0101
        /*0636*/ 	.byte	0x0d
	.zero		1


	//   ....[83]....
        /*0638*/ 	.word	0x00004830
        /*063c*/ 	.word	0x000000ff
        /*0640*/ 	.word	0x00000080
        /*0644*/ 	.short	0x010a
        /*0646*/ 	.byte	0x07
	.zero		1


	//   ....[84]....
        /*0648*/ 	.word	0x00004850
        /*064c*/ 	.word	0x000000ff
        /*0650*/ 	.word	0x00000088
        /*0654*/ 	.short	0x010a
        /*0656*/ 	.byte	0x07
	.zero		1


	//   ....[85]....
        /*0658*/ 	.word	0x00004870
        /*065c*/ 	.word	0x000000ff
        /*0660*/ 	.word	0x00000090
        /*0664*/ 	.short	0x010a
        /*0666*/ 	.byte	0x07
	.zero		1


	//   ....[86]....
        /*0668*/ 	.word	0x000048b0
        /*066c*/ 	.word	0x00000000
        /*0670*/ 	.word	0x00000098
        /*0674*/ 	.short	0x010a
        /*0676*/ 	.byte	0xff
	.zero		1


	//   ....[87]....
        /*0678*/ 	.word	0x00004c10
        /*067c*/ 	.word	0x00000000
        /*0680*/ 	.word	0x000000b0
        /*0684*/ 	.short	0x010a
        /*0686*/ 	.byte	0xff
	.zero		1


	//   ....[88]....
        /*0688*/ 	.word	0x00004d20
        /*068c*/ 	.word	0x00000000
        /*0690*/ 	.word	0x00000000
        /*0694*/ 	.short	0x0101
        /*0696*/ 	.byte	0xff
	.zero		1


	//   ....[89]....
        /*0698*/ 	.word	0x000057d0
        /*069c*/ 	.word	0x000000ff
        /*06a0*/ 	.word	0x00000060
        /*06a4*/ 	.short	0x010a
        /*06a6*/ 	.byte	0x30
	.zero		1


	//   ....[90]....
        /*06a8*/ 	.word	0x000058b0
        /*06ac*/ 	.word	0x00000057
        /*06b0*/ 	.word	0x000000d0
        /*06b4*/ 	.short	0x010a
        /*06b6*/ 	.byte	0xff
	.zero		1


	//   ....[91]....
        /*06b8*/ 	.word	0x00005a70
        /*06bc*/ 	.word	0x000000ff
        /*06c0*/ 	.word	0x00000060
        /*06c4*/ 	.short	0x010a
        /*06c6*/ 	.byte	0x30
	.zero		1


	//   ....[92]....
        /*06c8*/ 	.word	0x00005ba0
        /*06cc*/ 	.word	0x00000057
        /*06d0*/ 	.word	0x000000d0
        /*06d4*/ 	.short	0x010a
        /*06d6*/ 	.byte	0xff
	.zero		1


	//   ....[93]....
        /*06d8*/ 	.word	0x00006db0
        /*06dc*/ 	.word	0x00000000
        /*06e0*/ 	.word	0x00000000
        /*06e4*/ 	.short	0x0101
        /*06e6*/ 	.byte	0xff
	.zero		1


	//   ....[94]....
        /*06e8*/ 	.word	0x00006dc0
        /*06ec*/ 	.word	0x00000003
        /*06f0*/ 	.word	0x00000060
        /*06f4*/ 	.short	0x010a
        /*06f6*/ 	.byte	0xff
	.zero		1


	//   ....[95]....
        /*06f8*/ 	.word	0x00006ea0
        /*06fc*/ 	.word	0x00000003
        /*0700*/ 	.word	0x00000060
        /*0704*/ 	.short	0x010a
        /*0706*/ 	.byte	0xff
	.zero		1


	//   ....[96]....
        /*0708*/ 	.word	0x000081d0
        /*070c*/ 	.word	0x00000055
        /*0710*/ 	.word	0x00000000
        /*0714*/ 	.short	0x0101
        /*0716*/ 	.byte	0xff
	.zero		1


	//   ....[97]....
        /*0718*/ 	.word	0x000081f0
        /*071c*/ 	.word	0x00000000
        /*0720*/ 	.word	0x00000060
        /*0724*/ 	.short	0x010a
        /*0726*/ 	.byte	0xff
	.zero		1


	//   ....[98]....
        /*0728*/ 	.word	0x000082c0
        /*072c*/ 	.word	0x00000000
        /*0730*/ 	.word	0x00000060
        /*0734*/ 	.short	0x010a
        /*0736*/ 	.byte	0xff
	.zero		1


	//   ....[99]....
        /*0738*/ 	.word	0x000095f0
        /*073c*/ 	.word	0x00000054
        /*0740*/ 	.word	0x00000000
        /*0744*/ 	.short	0x0101
        /*0746*/ 	.byte	0xff
	.zero		1


	//   ....[100]....
        /*0748*/ 	.word	0x00009610
        /*074c*/ 	.word	0x00000003
        /*0750*/ 	.word	0x00000060
        /*0754*/ 	.short	0x010a
        /*0756*/ 	.byte	0xff
	.zero		1


	//   ....[101]....
        /*0758*/ 	.word	0x000096e0
        /*075c*/ 	.word	0x00000003
        /*0760*/ 	.word	0x00000060
        /*0764*/ 	.short	0x010a
        /*0766*/ 	.byte	0xff
	.zero		1


	//   ....[102]....
        /*0768*/ 	.word	0x00009ac0
        /*076c*/ 	.word	0x000000ff
        /*0770*/ 	.word	0x00000000
        /*0774*/ 	.short	0x0101
        /*0776*/ 	.byte	0x05
	.zero		1


	//   ....[103]....
        /*0778*/ 	.word	0x0000aa60
        /*077c*/ 	.word	0x00000000
        /*0780*/ 	.word	0x00000000
        /*0784*/ 	.short	0x0101
        /*0786*/ 	.byte	0xff
	.zero		1


	//   ....[104]....
        /*0788*/ 	.word	0x0000acd0
        /*078c*/ 	.word	0x000000ff
        /*0790*/ 	.word	0x00000000
        /*0794*/ 	.short	0x0101
        /*0796*/ 	.byte	0x04
	.zero		1


	//   ....[105]....
        /*0798*/ 	.word	0x0000acf0
        /*079c*/ 	.word	0x00000003
        /*07a0*/ 	.word	0x00000100
        /*07a4*/ 	.short	0x010a
        /*07a6*/ 	.byte	0xff
	.zero		1


	//   ....[106]....
        /*07a8*/ 	.word	0x0000ad50
        /*07ac*/ 	.word	0x00000002
        /*07b0*/ 	.word	0x00000030
        /*07b4*/ 	.short	0x010a
        /*07b6*/ 	.byte	0xff
	.zero		1


	//   ....[107]....
        /*07b8*/ 	.word	0x0000adb0
        /*07bc*/ 	.word	0x00000002
        /*07c0*/ 	.word	0x00000030
        /*07c4*/ 	.short	0x010a
        /*07c6*/ 	.byte	0xff
	.zero		1


	//   ....[108]....
        /*07c8*/ 	.word	0x0000ae00
        /*07cc*/ 	.word	0x00000002
        /*07d0*/ 	.word	0x000000b0
        /*07d4*/ 	.short	0x010a
        /*07d6*/ 	.byte	0xff
	.zero		1


	//   ....[109]....
        /*07d8*/ 	.word	0x0000ae60
        /*07dc*/ 	.word	0x00000000
        /*07e0*/ 	.word	0x00000000
        /*07e4*/ 	.short	0x010a
        /*07e6*/ 	.byte	0xff
	.zero		1


	//   ....[110]....
        /*07e8*/ 	.word	0x0000aec0
        /*07ec*/ 	.word	0x00000000
        /*07f0*/ 	.word	0x00000000
        /*07f4*/ 	.short	0x010a
        /*07f6*/ 	.byte	0xff
	.zero		1


	//   ....[111]....
        /*07f8*/ 	.word	0x0000af20
        /*07fc*/ 	.word	0x00000000
        /*0800*/ 	.word	0x00000000
        /*0804*/ 	.short	0x010a
        /*0806*/ 	.byte	0xff
	.zero		1


	//   ....[112]....
        /*0808*/ 	.word	0x0000af80
        /*080c*/ 	.word	0x00000000
        /*0810*/ 	.word	0x00000000
        /*0814*/ 	.short	0x010a
        /*0816*/ 	.byte	0xff
	.zero		1


	//   ....[113]....
        /*0818*/ 	.word	0x0000afe0
        /*081c*/ 	.word	0x00000000
        /*0820*/ 	.word	0x00000000
        /*0824*/ 	.short	0x010a
        /*0826*/ 	.byte	0xff
	.zero		1


	//   ....[114]....
        /*0828*/ 	.word	0x0000b030
        /*082c*/ 	.word	0x00000000
        /*0830*/ 	.word	0x000000f0
        /*0834*/ 	.short	0x010a
        /*0836*/ 	.byte	0xff
	.zero		1


	//   ....[115]....
        /*0838*/ 	.word	0x0000b090
        /*083c*/ 	.word	0x00000000
        /*0840*/ 	.word	0x000000c0
        /*0844*/ 	.short	0x010a
        /*0846*/ 	.byte	0xff
	.zero		1


	//   ....[116]....
        /*0848*/ 	.word	0x0000b0e0
        /*084c*/ 	.word	0x00000000
        /*0850*/ 	.word	0x000000b0
        /*0854*/ 	.short	0x010a
        /*0856*/ 	.byte	0xff
	.zero		1


	//   ....[117]....
        /*0858*/ 	.word	0x0000b140
        /*085c*/ 	.word	0x00000000
        /*0860*/ 	.word	0x000000c0
        /*0864*/ 	.short	0x010a
        /*0866*/ 	.byte	0xff
	.zero		1


	//   ....[118]....
        /*0868*/ 	.word	0x0000b190
        /*086c*/ 	.word	0x00000000
        /*0870*/ 	.word	0x000000b0
        /*0874*/ 	.short	0x010a
        /*0876*/ 	.byte	0xff
	.zero		1


	//   ....[119]....
        /*0878*/ 	.word	0x0000b1f0
        /*087c*/ 	.word	0x00000003
        /*0880*/ 	.word	0x000000e0
        /*0884*/ 	.short	0x010a
        /*0886*/ 	.byte	0xff
	.zero		1


	//   ....[120]....
        /*0888*/ 	.word	0x0000b250
        /*088c*/ 	.word	0x00000000
        /*0890*/ 	.word	0x00000000
        /*0894*/ 	.short	0x010a
        /*0896*/ 	.byte	0xff
	.zero		1


	//   ....[121]....
        /*0898*/ 	.word	0x0000b2b0
        /*089c*/ 	.word	0x00000000
        /*08a0*/ 	.word	0x00000000
        /*08a4*/ 	.short	0x010a
        /*08a6*/ 	.byte	0xff
	.zero		1


	//   ....[122]....
        /*08a8*/ 	.word	0x0000b310
        /*08ac*/ 	.word	0x00000000
        /*08b0*/ 	.word	0x00000000
        /*08b4*/ 	.short	0x010a
        /*08b6*/ 	.byte	0xff
	.zero		1


	//   ....[123]....
        /*08b8*/ 	.word	0x0000b360
        /*08bc*/ 	.word	0x00000000
        /*08c0*/ 	.word	0x000000b0
        /*08c4*/ 	.short	0x010a
        /*08c6*/ 	.byte	0xff
	.zero		1


	//   ....[124]....
        /*08c8*/ 	.word	0x0000b3c0
        /*08cc*/ 	.word	0x00000000
        /*08d0*/ 	.word	0x000000a8
        /*08d4*/ 	.short	0x010a
        /*08d6*/ 	.byte	0xff
	.zero		1


	//   ....[125]....
        /*08d8*/ 	.word	0x0000b420
        /*08dc*/ 	.word	0x00000003
        /*08e0*/ 	.word	0x00000080
        /*08e4*/ 	.short	0x010a
        /*08e6*/ 	.byte	0xff
	.zero		1


	//   ....[126]....
        /*08e8*/ 	.word	0x0000b480
        /*08ec*/ 	.word	0x00000003
        /*08f0*/ 	.word	0x00000088
        /*08f4*/ 	.short	0x010a
        /*08f6*/ 	.byte	0xff
	.zero		1


	//   ....[127]....
        /*08f8*/ 	.word	0x0000b4e0
        /*08fc*/ 	.word	0x00000003
        /*0900*/ 	.word	0x00000090
        /*0904*/ 	.short	0x010a
        /*0906*/ 	.byte	0xff
	.zero		1


	//   ....[128]....
        /*0908*/ 	.word	0x0000b540
        /*090c*/ 	.word	0x00000003
        /*0910*/ 	.word	0x00000098
        /*0914*/ 	.short	0x010a
        /*0916*/ 	.byte	0xff
	.zero		1


	//   ....[129]....
        /*0918*/ 	.word	0x0000b5a0
        /*091c*/ 	.word	0x00000000
        /*0920*/ 	.word	0x00000080
        /*0924*/ 	.short	0x010a
        /*0926*/ 	.byte	0xff
	.zero		1


	//   ....[130]....
        /*0928*/ 	.word	0x0000b600
        /*092c*/ 	.word	0x00000000
        /*0930*/ 	.word	0x00000088
        /*0934*/ 	.short	0x010a
        /*0936*/ 	.byte	0xff
	.zero		1


	//   ....[131]....
        /*0938*/ 	.word	0x0000b660
        /*093c*/ 	.word	0x00000000
        /*0940*/ 	.word	0x00000090
        /*0944*/ 	.short	0x010a
        /*0946*/ 	.byte	0xff
	.zero		1


	//   ....[132]....
        /*0948*/ 	.word	0x0000b6b0
        /*094c*/ 	.word	0x00000000
        /*0950*/ 	.word	0x000000b0
        /*0954*/ 	.short	0x010a
        /*0956*/ 	.byte	0xff
	.zero		1


	//   ....[133]....
        /*0958*/ 	.word	0x0000b710
        /*095c*/ 	.word	0x00000002
        /*0960*/ 	.word	0x00000060
        /*0964*/ 	.short	0x010a
        /*0966*/ 	.byte	0xff
	.zero		1


	//   ....[134]....
        /*0968*/ 	.word	0x0000b760
        /*096c*/ 	.word	0x00000057
        /*0970*/ 	.word	0x000000d0
        /*0974*/ 	.short	0x010a
        /*0976*/ 	.byte	0xff
	.zero		1


	//   ....[135]....
        /*0978*/ 	.word	0x0000b7b0
        /*097c*/ 	.word	0x00000003
        /*0980*/ 	.word	0x00000060
        /*0984*/ 	.short	0x010a
        /*0986*/ 	.byte	0xff
	.zero		1


	//   ....[136]....
        /*0988*/ 	.word	0x0000b800
        /*098c*/ 	.word	0x00000000
        /*0990*/ 	.word	0x00000060
        /*0994*/ 	.short	0x010a
        /*0996*/ 	.byte	0xff
	.zero		1


	//   ....[137]....
        /*0998*/ 	.word	0x0000b850
        /*099c*/ 	.word	0x00000003
        /*09a0*/ 	.word	0x00000060
        /*09a4*/ 	.short	0x010a
        /*09a6*/ 	.byte	0xff
	.zero		1


	//----- nvinfo : EIATTR_NUM_MBARRIERS
	.align		4
.L_47:
        /*09a8*/ 	.byte	0x03, 0x38
        /*09aa*/ 	.short	0x0022


	//----- nvinfo : EIATTR_EXIT_INSTR_OFFSETS
	.align		4
        /*09ac*/ 	.byte	0x04, 0x1c
        /*09ae*/ 	.short	(.L_49 - .L_48)


	//   ....[0]....
.L_48:
        /*09b0*/ 	.word	0x00002630


	//   ....[1]....
        /*09b4*/ 	.word	0x00002b20


	//   ....[2]....
        /*09b8*/ 	.word	0x00002b80


	//   ....[3]....
        /*09bc*/ 	.word	0x00003880


	//   ....[4]....
        /*09c0*/ 	.word	0x000048e0


	//   ....[5]....
        /*09c4*/ 	.word	0x00004920


	//   ....[6]....
        /*09c8*/ 	.word	0x0000abc0


	//   ....[7]....
        /*09cc*/ 	.word	0x0000ac40


	//   ....[8]....
        /*09d0*/ 	.word	0x0000ac70


	//   ....[9]....
        /*09d4*/ 	.word	0x0000ace0


	//----- nvinfo : EIATTR_MAX_THREADS
	.align		4
.L_49:
        /*09d8*/ 	.byte	0x04, 0x05
        /*09da*/ 	.short	(.L_51 - .L_50)
.L_50:
        /*09dc*/ 	.word	0x00000100
        /*09e0*/ 	.word	0x00000001
        /*09e4*/ 	.word	0x00000001


	//----- nvinfo : EIATTR_CRS_STACK_SIZE
	.align		4
.L_51:
        /*09e8*/ 	.byte	0x04, 0x1e
        /*09ea*/ 	.short	(.L_53 - .L_52)
.L_52:
        /*09ec*/ 	.word	0x00000000


	//----- nvinfo : EIATTR_CBANK_PARAM_SIZE
	.align		4
.L_53:
        /*09f0*/ 	.byte	0x03, 0x19
        /*09f2*/ 	.short	0x0800


	//----- nvinfo : EIATTR_PARAM_CBANK
	.align		4
        /*09f4*/ 	.byte	0x04, 0x0a
        /*09f6*/ 	.short	(.L_55 - .L_54)
	.align		4
.L_54:
        /*09f8*/ 	.word	index@(.nv.constant0._ZN7cutlass13device_kernelINS_4gemm6kernel13GemmUniversalIN4cute5tupleIJiiiiEEENS1_10collective13CollectiveMmaINS1_35MainloopSm100TmaUmmaWarpSpecializedILi6ELi2ELi2ENS5_IJNS4_1CILi1EEESB_SB_EEEEENS5_IJNSA_ILi128EEENSA_ILi256EEENSA_ILi32EEEEEENS_10bfloat16_tENS5_IJlSB_lEEESI_SJ_NS4_8TiledMMAINS4_8MMA_AtomIJNS4_20SM100_MMA_F16BF16_SSISI_SI_fLi128ELi256ELNS4_4UMMA5MajorE0ELSO_0ELNSN_7ScaleInE0ELSP_0EEEEEENS4_6LayoutISC_NS5_IJNSA_ILi0EEEST_ST_EEEEENS5_IJNS4_10UnderscoreESW_SW_EEEEENS4_13SM90_TMA_LOADENS4_14ComposedLayoutINS4_7SwizzleILi2ELi4ELi3EEENS4_18smem_ptr_flag_bitsILi16EEENSS_INS5_IJNSA_ILi8EEESG_EEENS5_IJSG_SB_EEEEEEEvNS4_8identityESZ_S19_vS1A_EENS_8epilogue10collective18CollectiveEpilogueINS1C_23Sm100TmaWarpSpecializedILi4ELi2ELi64ELb1ELb0EEEJSH_NS5_IJNSS_ISE_SB_EENSS_INSA_ILi64EEESB_EEEEESI_SJ_SI_SJ_NS1C_6fusion15FusionCallbacksIS1G_NS1L_17LinearCombinationISI_fSI_fLNS_15FloatRoundStyleE2EEESH_S1K_JEEENS4_5SM1004TMEM4LOAD26SM100_TMEM_LOAD_32dp32b64xESZ_NS10_INS11_ILi3ELi4ELi3EEES14_NSS_INS5_IJS15_S1I_EEENS5_IJS1I_SB_EEEEEEENS4_39AutoVectorizingCopyWithAssumedAlignmentILi128EEENS4_14SM90_TMA_STOREES1Z_S21_S21_EEEvvEEEEvNT_6ParamsE)
        /*09fc*/ 	.short	0x0380
        /*09fe*/ 	.short	0x0800


	//----- nvinfo : EIATTR_SW_WAR
	.align		4
.L_55:
        /*0a00*/ 	.byte	0x04, 0x36
        /*0a02*/ 	.short	(.L_57 - .L_56)
.L_56:
        /*0a04*/ 	.word	0x00000008
.L_57:


//--------------------- .nv.callgraph             --------------------------
	.section	.nv.callgraph,"",@"SHT_CUDA_CALLGRAPH"
	.align	4
	.sectionentsize	8
	.align		4
        /*0000*/ 	.word	0x00000000
	.align		4
        /*0004*/ 	.word	0xffffffff
	.align		4
        /*0008*/ 	.word	index@(_ZN7cutlass13device_kernelINS_4gemm6kernel13GemmUniversalIN4cute5tupleIJiiiiEEENS1_10collective13CollectiveMmaINS1_35MainloopSm100TmaUmmaWarpSpecializedILi6ELi2ELi2ENS5_IJNS4_1CILi1EEESB_SB_EEEEENS5_IJNSA_ILi128EEENSA_ILi256EEENSA_ILi32EEEEEENS_10bfloat16_tENS5_IJlSB_lEEESI_SJ_NS4_8TiledMMAINS4_8MMA_AtomIJNS4_20SM100_MMA_F16BF16_SSISI_SI_fLi128ELi256ELNS4_4UMMA5MajorE0ELSO_0ELNSN_7ScaleInE0ELSP_0EEEEEENS4_6LayoutISC_NS5_IJNSA_ILi0EEEST_ST_EEEEENS5_IJNS4_10UnderscoreESW_SW_EEEEENS4_13SM90_TMA_LOADENS4_14ComposedLayoutINS4_7SwizzleILi2ELi4ELi3EEENS4_18smem_ptr_flag_bitsILi16EEENSS_INS5_IJNSA_ILi8EEESG_EEENS5_IJSG_SB_EEEEEEEvNS4_8identityESZ_S19_vS1A_EENS_8epilogue10collective18CollectiveEpilogueINS1C_23Sm100TmaWarpSpecializedILi4ELi2ELi64ELb1ELb0EEEJSH_NS5_IJNSS_ISE_SB_EENSS_INSA_ILi64EEESB_EEEEESI_SJ_SI_SJ_NS1C_6fusion15FusionCallbacksIS1G_NS1L_17LinearCombinationISI_fSI_fLNS_15FloatRoundStyleE2EEESH_S1K_JEEENS4_5SM1004TMEM4LOAD26SM100_TMEM_LOAD_32dp32b64xESZ_NS10_INS11_ILi3ELi4ELi3EEES14_NSS_INS5_IJS15_S1I_EEENS5_IJS1I_SB_EEEEEEENS4_39AutoVectorizingCopyWithAssumedAlignmentILi128EEENS4_14SM90_TMA_STOREES1Z_S21_S21_EEEvvEEEEvNT_6ParamsE)
	.align		4
        /*000c*/ 	.word	index@(__assertfail)
	.align		4
        /*0010*/ 	.word	0x00000000
	.align		4
        /*0014*/ 	.word	0xfffffffe
	.align		4
        /*0018*/ 	.word	0x00000000
	.align		4
        /*001c*/ 	.word	0xfffffffd
	.align		4
        /*0020*/ 	.word	0x00000000
	.align		4
        /*0024*/ 	.word	0xfffffffc


//--------------------- .nv.constant4             --------------------------
	.section	.nv.constant4,"a",@progbits
	.align	8
	.align		8
.nv.constant4:
        /*0000*/ 	.dword	__assertfail
	.align		8
        /*0008*/ 	.dword	__unnamed_1
	.align		8
        /*0010*/ 	.dword	__unnamed_2
	.align		8
        /*0018*/ 	.dword	_ZN40_INTERNAL_e859de87_4_k_cu_26064be4_349174cuda3std3__45__cpo5beginE
	.align		8
        /*0020*/ 	.dword	_ZN40_INTERNAL_e859de87_4_k_cu_26064be4_349174cuda3std3__45__cpo3endE
	.align		8
        /*0028*/ 	.dword	_ZN40_INTERNAL_e859de87_4_k_cu_26064be4_349174cuda3std3__45__cpo6cbeginE
	.align		8
        /*0030*/ 	.dword	_ZN40_INTERNAL_e859de87_4_k_cu_26064be4_349174cuda3std3__45__cpo4cendE
	.align		8
        /*0038*/ 	.dword	_ZN40_INTERNAL_e859de87_4_k_cu_26064be4_349174cuda3std3__442_GLOBAL__N__e859de87_4_k_cu_26064be4_349176ignoreE
	.align		8
        /*0040*/ 	.dword	_ZN40_INTERNAL_e859de87_4_k_cu_26064be4_349174cuda3std3__419piecewise_constructE
	.align		8
        /*0048*/ 	.dword	_ZN40_INTERNAL_e859de87_4_k_cu_26064be4_349174cuda3std3__48in_placeE
	.align		8
        /*0050*/ 	.dword	_ZN40_INTERNAL_e859de87_4_k_cu_26064be4_349174cuda3std6ranges3__45__cpo4swapE
	.align		8
        /*0058*/ 	.dword	_ZN40_INTERNAL_e859de87_4_k_cu_26064be4_349174cuda3std6ranges3__45__cpo9iter_moveE
	.align		8
        /*0060*/ 	.dword	_ZN40_INTERNAL_e859de87_4_k_cu_26064be4_349174cute7productE
	.align		8
        /*0068*/ 	.dword	_ZN40_INTERNAL_e859de87_4_k_cu_26064be4_349174cute1_E
	.align		8
        /*0070*/ 	.dword	$str$25
	.align		8
        /*0078*/ 	.dword	$str$26
	.align		8
        /*0080*/ 	.dword	$str$27
	.align		8
        /*0088*/ 	.dword	$str$28


//--------------------- .text._ZN7cutlass13device_kernelINS_4gemm6kernel13GemmUniversalIN4cute5tupleIJiiiiEEENS1_10collective13CollectiveMmaINS1_35MainloopSm100TmaUmmaWarpSpecializedILi6ELi2ELi2ENS5_IJNS4_1CILi1EEESB_SB_EEEEENS5_IJNSA_ILi128EEENSA_ILi256EEENSA_ILi32EEEEEENS_10bfloat16_tENS5_IJlSB_lEEESI_SJ_NS4_8TiledMMAINS4_8MMA_AtomIJNS4_20SM100_MMA_F16BF16_SSISI_SI_fLi128ELi256ELNS4_4UMMA5MajorE0ELSO_0ELNSN_7ScaleInE0ELSP_0EEEEEENS4_6LayoutISC_NS5_IJNSA_ILi0EEEST_ST_EEEEENS5_IJNS4_10UnderscoreESW_SW_EEEEENS4_13SM90_TMA_LOADENS4_14ComposedLayoutINS4_7SwizzleILi2ELi4ELi3EEENS4_18smem_ptr_flag_bitsILi16EEENSS_INS5_IJNSA_ILi8EEESG_EEENS5_IJSG_SB_EEEEEEEvNS4_8identityESZ_S19_vS1A_EENS_8epilogue10collective18CollectiveEpilogueINS1C_23Sm100TmaWarpSpecializedILi4ELi2ELi64ELb1ELb0EEEJSH_NS5_IJNSS_ISE_SB_EENSS_INSA_ILi64EEESB_EEEEESI_SJ_SI_SJ_NS1C_6fusion15FusionCallbacksIS1G_NS1L_17LinearCombinationISI_fSI_fLNS_15FloatRoundStyleE2EEESH_S1K_JEEENS4_5SM1004TMEM4LOAD26SM100_TMEM_LOAD_32dp32b64xESZ_NS10_INS11_ILi3ELi4ELi3EEES14_NSS_INS5_IJS15_S1I_EEENS5_IJS1I_SB_EEEEEEENS4_39AutoVectorizingCopyWithAssumedAlignmentILi128EEENS4_14SM90_TMA_STOREES1Z_S21_S21_EEEvvEEEEvNT_6ParamsE --------------------------
	.section	.text._ZN7cutlass13device_kernelINS_4gemm6kernel13GemmUniversalIN4cute5tupleIJiiiiEEENS1_10collective13CollectiveMmaINS1_35MainloopSm100TmaUmmaWarpSpecializedILi6ELi2ELi2ENS5_IJNS4_1CILi1EEESB_SB_EEEEENS5_IJNSA_ILi128EEENSA_ILi256EEENSA_ILi32EEEEEENS_10bfloat16_tENS5_IJlSB_lEEESI_SJ_NS4_8TiledMMAINS4_8MMA_AtomIJNS4_20SM100_MMA_F16BF16_SSISI_SI_fLi128ELi256ELNS4_4UMMA5MajorE0ELSO_0ELNSN_7ScaleInE0ELSP_0EEEEEENS4_6LayoutISC_NS5_IJNSA_ILi0EEEST_ST_EEEEENS5_IJNS4_10UnderscoreESW_SW_EEEEENS4_13SM90_TMA_LOADENS4_14ComposedLayoutINS4_7SwizzleILi2ELi4ELi3EEENS4_18smem_ptr_flag_bitsILi16EEENSS_INS5_IJNSA_ILi8EEESG_EEENS5_IJSG_SB_EEEEEEEvNS4_8identityESZ_S19_vS1A_EENS_8epilogue10collective18CollectiveEpilogueINS1C_23Sm100TmaWarpSpecializedILi4ELi2ELi64ELb1ELb0EEEJSH_NS5_IJNSS_ISE_SB_EENSS_INSA_ILi64EEESB_EEEEESI_SJ_SI_SJ_NS1C_6fusion15FusionCallbacksIS1G_NS1L_17LinearCombinationISI_fSI_fLNS_15FloatRoundStyleE2EEESH_S1K_JEEENS4_5SM1004TMEM4LOAD26SM100_TMEM_LOAD_32dp32b64xESZ_NS10_INS11_ILi3ELi4ELi3EEES14_NSS_INS5_IJS15_S1I_EEENS5_IJS1I_SB_EEEEEEENS4_39AutoVectorizingCopyWithAssumedAlignmentILi128EEENS4_14SM90_TMA_STOREES1Z_S21_S21_EEEvvEEEEvNT_6ParamsE,"ax",@progbits
	.align	128
.text._ZN7cutlass13device_kernelINS_4gemm6kernel13GemmUniversalIN4cute5tupleIJiiiiEEENS1_10collective13CollectiveMmaINS1_35MainloopSm100TmaUmmaWarpSpecializedILi6ELi2ELi2ENS5_IJNS4_1CILi1EEESB_SB_EEEEENS5_IJNSA_ILi128EEENSA_ILi256EEENSA_ILi32EEEEEENS_10bfloat16_tENS5_IJlSB_lEEESI_SJ_NS4_8TiledMMAINS4_8MMA_AtomIJNS4_20SM100_MMA_F16BF16_SSISI_SI_fLi128ELi256ELNS4_4UMMA5MajorE0ELSO_0ELNSN_7ScaleInE0ELSP_0EEEEEENS4_6LayoutISC_NS5_IJNSA_ILi0EEEST_ST_EEEEENS5_IJNS4_10UnderscoreESW_SW_EEEEENS4_13SM90_TMA_LOADENS4_14ComposedLayoutINS4_7SwizzleILi2ELi4ELi3EEENS4_18smem_ptr_flag_bitsILi16EEENSS_INS5_IJNSA_ILi8EEESG_EEENS5_IJSG_SB_EEEEEEEvNS4_8identityESZ_S19_vS1A_EENS_8epilogue10collective18CollectiveEpilogueINS1C_23Sm100TmaWarpSpecializedILi4ELi2ELi64ELb1ELb0EEEJSH_NS5_IJNSS_ISE_SB_EENSS_INSA_ILi64EEESB_EEEEESI_SJ_SI_SJ_NS1C_6fusion15FusionCallbacksIS1G_NS1L_17LinearCombinationISI_fSI_fLNS_15FloatRoundStyleE2EEESH_S1K_JEEENS4_5SM1004TMEM4LOAD26SM100_TMEM_LOAD_32dp32b64xESZ_NS10_INS11_ILi3ELi4ELi3EEES14_NSS_INS5_IJS15_S1I_EEENS5_IJS1I_SB_EEEEEEENS4_39AutoVectorizingCopyWithAssumedAlignmentILi128EEENS4_14SM90_TMA_STOREES1Z_S21_S21_EEEvvEEEEvNT_6ParamsE:
        .type           _ZN7cutlass13device_kernelINS_4gemm6kernel13GemmUniversalIN4cute5tupleIJiiiiEEENS1_10collective13CollectiveMmaINS1_35MainloopSm100TmaUmmaWarpSpecializedILi6ELi2ELi2ENS5_IJNS4_1CILi1EEESB_SB_EEEEENS5_IJNSA_ILi128EEENSA_ILi256EEENSA_ILi32EEEEEENS_10bfloat16_tENS5_IJlSB_lEEESI_SJ_NS4_8TiledMMAINS4_8MMA_AtomIJNS4_20SM100_MMA_F16BF16_SSISI_SI_fLi128ELi256ELNS4_4UMMA5MajorE0ELSO_0ELNSN_7ScaleInE0ELSP_0EEEEEENS4_6LayoutISC_NS5_IJNSA_ILi0EEEST_ST_EEEEENS5_IJNS4_10UnderscoreESW_SW_EEEEENS4_13SM90_TMA_LOADENS4_14ComposedLayoutINS4_7SwizzleILi2ELi4ELi3EEENS4_18smem_ptr_flag_bitsILi16EEENSS_INS5_IJNSA_ILi8EEESG_EEENS5_IJSG_SB_EEEEEEEvNS4_8identityESZ_S19_vS1A_EENS_8epilogue10collective18CollectiveEpilogueINS1C_23Sm100TmaWarpSpecializedILi4ELi2ELi64ELb1ELb0EEEJSH_NS5_IJNSS_ISE_SB_EENSS_INSA_ILi64EEESB_EEEEESI_SJ_SI_SJ_NS1C_6fusion15FusionCallbacksIS1G_NS1L_17LinearCombinationISI_fSI_fLNS_15FloatRoundStyleE2EEESH_S1K_JEEENS4_5SM1004TMEM4LOAD26SM100_TMEM_LOAD_32dp32b64xESZ_NS10_INS11_ILi3ELi4ELi3EEES14_NSS_INS5_IJS15_S1I_EEENS5_IJS1I_SB_EEEEEEENS4_39AutoVectorizingCopyWithAssumedAlignmentILi128EEENS4_14SM90_TMA_STOREES1Z_S21_S21_EEEvvEEEEvNT_6ParamsE,@function
        .size           _ZN7cutlass13device_kernelINS_4gemm6kernel13GemmUniversalIN4cute5tupleIJiiiiEEENS1_10collective13CollectiveMmaINS1_35MainloopSm100TmaUmmaWarpSpecializedILi6ELi2ELi2ENS5_IJNS4_1CILi1EEESB_SB_EEEEENS5_IJNSA_ILi128EEENSA_ILi256EEENSA_ILi32EEEEEENS_10bfloat16_tENS5_IJlSB_lEEESI_SJ_NS4_8TiledMMAINS4_8MMA_AtomIJNS4_20SM100_MMA_F16BF16_SSISI_SI_fLi128ELi256ELNS4_4UMMA5MajorE0ELSO_0ELNSN_7ScaleInE0ELSP_0EEEEEENS4_6LayoutISC_NS5_IJNSA_ILi0EEEST_ST_EEEEENS5_IJNS4_10UnderscoreESW_SW_EEEEENS4_13SM90_TMA_LOADENS4_14ComposedLayoutINS4_7SwizzleILi2ELi4ELi3EEENS4_18smem_ptr_flag_bitsILi16EEENSS_INS5_IJNSA_ILi8EEESG_EEENS5_IJSG_SB_EEEEEEEvNS4_8identityESZ_S19_vS1A_EENS_8epilogue10collective18CollectiveEpilogueINS1C_23Sm100TmaWarpSpecializedILi4ELi2ELi64ELb1ELb0EEEJSH_NS5_IJNSS_ISE_SB_EENSS_INSA_ILi64EEESB_EEEEESI_SJ_SI_SJ_NS1C_6fusion15FusionCallbacksIS1G_NS1L_17LinearCombinationISI_fSI_fLNS_15FloatRoundStyleE2EEESH_S1K_JEEENS4_5SM1004TMEM4LOAD26SM100_TMEM_LOAD_32dp32b64xESZ_NS10_INS11_ILi3ELi4ELi3EEES14_NSS_INS5_IJS15_S1I_EEENS5_IJS1I_SB_EEEEEEENS4_39AutoVectorizingCopyWithAssumedAlignmentILi128EEENS4_14SM90_TMA_STOREES1Z_S21_S21_EEEvvEEEEvNT_6ParamsE,(.L_x_176 - _ZN7cutlass13device_kernelINS_4gemm6kernel13GemmUniversalIN4cute5tupleIJiiiiEEENS1_10collective13CollectiveMmaINS1_35MainloopSm100TmaUmmaWarpSpecializedILi6ELi2ELi2ENS5_IJNS4_1CILi1EEESB_SB_EEEEENS5_IJNSA_ILi128EEENSA_ILi256EEENSA_ILi32EEEEEENS_10bfloat16_tENS5_IJlSB_lEEESI_SJ_NS4_8TiledMMAINS4_8MMA_AtomIJNS4_20SM100_MMA_F16BF16_SSISI_SI_fLi128ELi256ELNS4_4UMMA5MajorE0ELSO_0ELNSN_7ScaleInE0ELSP_0EEEEEENS4_6LayoutISC_NS5_IJNSA_ILi0EEEST_ST_EEEEENS5_IJNS4_10UnderscoreESW_SW_EEEEENS4_13SM90_TMA_LOADENS4_14ComposedLayoutINS4_7SwizzleILi2ELi4ELi3EEENS4_18smem_ptr_flag_bitsILi16EEENSS_INS5_IJNSA_ILi8EEESG_EEENS5_IJSG_SB_EEEEEEEvNS4_8identityESZ_S19_vS1A_EENS_8epilogue10collective18CollectiveEpilogueINS1C_23Sm100TmaWarpSpecializedILi4ELi2ELi64ELb1ELb0EEEJSH_NS5_IJNSS_ISE_SB_EENSS_INSA_ILi64EEESB_EEEEESI_SJ_SI_SJ_NS1C_6fusion15FusionCallbacksIS1G_NS1L_17LinearCombinationISI_fSI_fLNS_15FloatRoundStyleE2EEESH_S1K_JEEENS4_5SM1004TMEM4LOAD26SM100_TMEM_LOAD_32dp32b64xESZ_NS10_INS11_ILi3ELi4ELi3EEES14_NSS_INS5_IJS15_S1I_EEENS5_IJS1I_SB_EEEEEEENS4_39AutoVectorizingCopyWithAssumedAlignmentILi128EEENS4_14SM90_TMA_STOREES1Z_S21_S21_EEEvvEEEEvNT_6ParamsE)
        .other          _ZN7cutlass13device_kernelINS_4gemm6kernel13GemmUniversalIN4cute5tupleIJiiiiEEENS1_10collective13CollectiveMmaINS1_35MainloopSm100TmaUmmaWarpSpecializedILi6ELi2ELi2ENS5_IJNS4_1CILi1EEESB_SB_EEEEENS5_IJNSA_ILi128EEENSA_ILi256EEENSA_ILi32EEEEEENS_10bfloat16_tENS5_IJlSB_lEEESI_SJ_NS4_8TiledMMAINS4_8MMA_AtomIJNS4_20SM100_MMA_F16BF16_SSISI_SI_fLi128ELi256ELNS4_4UMMA5MajorE0ELSO_0ELNSN_7ScaleInE0ELSP_0EEEEEENS4_6LayoutISC_NS5_IJNSA_ILi0EEEST_ST_EEEEENS5_IJNS4_10UnderscoreESW_SW_EEEEENS4_13SM90_TMA_LOADENS4_14ComposedLayoutINS4_7SwizzleILi2ELi4ELi3EEENS4_18smem_ptr_flag_bitsILi16EEENSS_INS5_IJNSA_ILi8EEESG_EEENS5_IJSG_SB_EEEEEEEvNS4_8identityESZ_S19_vS1A_EENS_8epilogue10collective18CollectiveEpilogueINS1C_23Sm100TmaWarpSpecializedILi4ELi2ELi64ELb1ELb0EEEJSH_NS5_IJNSS_ISE_SB_EENSS_INSA_ILi64EEESB_EEEEESI_SJ_SI_SJ_NS1C_6fusion15FusionCallbacksIS1G_NS1L_17LinearCombinationISI_fSI_fLNS_15FloatRoundStyleE2EEESH_S1K_JEEENS4_5SM1004TMEM4LOAD26SM100_TMEM_LOAD_32dp32b64xESZ_NS10_INS11_ILi3ELi4ELi3EEES14_NSS_INS5_IJS15_S1I_EEENS5_IJS1I_SB_EEEEEEENS4_39AutoVectorizingCopyWithAssumedAlignmentILi128EEENS4_14SM90_TMA_STOREES1Z_S21_S21_EEEvvEEEEvNT_6ParamsE,@"STO_CUDA_ENTRY STV_DEFAULT"
_ZN7cutlass13device_kernelINS_4gemm6kernel13GemmUniversalIN4cute5tupleIJiiiiEEENS1_10collective13CollectiveMmaINS1_35MainloopSm100TmaUmmaWarpSpecializedILi6ELi2ELi2ENS5_IJNS4_1CILi1EEESB_SB_EEEEENS5_IJNSA_ILi128EEENSA_ILi256EEENSA_ILi32EEEEEENS_10bfloat16_tENS5_IJlSB_lEEESI_SJ_NS4_8TiledMMAINS4_8MMA_AtomIJNS4_20SM100_MMA_F16BF16_SSISI_SI_fLi128ELi256ELNS4_4UMMA5MajorE0ELSO_0ELNSN_7ScaleInE0ELSP_0EEEEEENS4_6LayoutISC_NS5_IJNSA_ILi0EEEST_ST_EEEEENS5_IJNS4_10UnderscoreESW_SW_EEEEENS4_13SM90_TMA_LOADENS4_14ComposedLayoutINS4_7SwizzleILi2ELi4ELi3EEENS4_18smem_ptr_flag_bitsILi16EEENSS_INS5_IJNSA_ILi8EEESG_EEENS5_IJSG_SB_EEEEEEEvNS4_8identityESZ_S19_vS1A_EENS_8epilogue10collective18CollectiveEpilogueINS1C_23Sm100TmaWarpSpecializedILi4ELi2ELi64ELb1ELb0EEEJSH_NS5_IJNSS_ISE_SB_EENSS_INSA_ILi64EEESB_EEEEESI_SJ_SI_SJ_NS1C_6fusion15FusionCallbacksIS1G_NS1L_17LinearCombinationISI_fSI_fLNS_15FloatRoundStyleE2EEESH_S1K_JEEENS4_5SM1004TMEM4LOAD26SM100_TMEM_LOAD_32dp32b64xESZ_NS10_INS11_ILi3ELi4ELi3EEES14_NSS_INS5_IJS15_S1I_EEENS5_IJS1I_SB_EEEEEEENS4_39AutoVectorizingCopyWithAssumedAlignmentILi128EEENS4_14SM90_TMA_STOREES1Z_S21_S21_EEEvvEEEEvNT_6ParamsE:
[----:B------:R-:W1:Y:S01]  /*0000*/  LDC R1, c[0x0][0x37c] ;  /* 0x0000df00ff017b82 */ /* 0x000e620000000800 */
[----:B------:R-:W2:Y:S01]  /*0010*/  S2R R170, SR_TID.X ;  /* 0x0000000000aa7919 */ /* 0x000ea20000002100 */
[----:B------:R-:W3:Y:S01]  /*0020*/  LDCU.64 UR4, c[0x0][0x890] ;  /* 0x00011200ff0477ac */ /* 0x000ee20008000a00 */
[----:B------:R-:W-:Y:S02]  /*0030*/  PRMT R155, RZ, 0x7610, R155 ;  /* 0x00007610ff9b7816 */ /* 0x000fe4000000009b */
[----:B------:R-:W-:Y:S01]  /*0040*/  ELECT P5, URZ, PT ;  /* 0x0000000000ff782f */ /* 0x000fe200038a0000 */
[----:B------:R-:W4:Y:S01]  /*0050*/  LDCU.64 UR46, c[0x0][0x358] ;  /* 0x00006b00ff2e77ac */ /* 0x000f220008000a00 */
[----:B---3--:R-:W-:-:S04]  /*0060*/  UISETP.NE.U32.AND UP0, UPT, UR4, URZ, UPT ;  /* 0x000000ff0400728c */ /* 0x008fc8000bf05070 */
[----:B------:R-:W-:Y:S01]  /*0070*/  UISETP.NE.AND.EX UP0, UPT, UR5, URZ, UPT, UP0 ;  /* 0x000000ff0500728c */ /* 0x000fe2000bf05300 */
[----:B--2---:R-:W-:-:S05]  /*0080*/  SHF.R.U32.HI R162, RZ, 0x5, R170 ;  /* 0x00000005ffa27819 */ /* 0x004fca00000116aa */
[----:B------:R-:W2:Y:S02]  /*0090*/  SHFL.IDX PT, R0, R162, RZ, 0x1f ;  /* 0x00001fffa2007589 */ /* 0x000ea400000e0000 */
[----:B--2---:R-:W-:Y:S01]  /*00a0*/  R2UR UR8, R0 ;  /* 0x00000000000872ca */ /* 0x004fe200000e0000 */
[----:B-1--4-:R-:W-:-:S14]  /*00b0*/  BRA.U UP0, `(.L_x_0) ;  /* 0x00000001002c7547 */ /* 0x012fdc000b800000 */
[----:B------:R-:W1:Y:S02]  /*00c0*/  LDCU.64 UR6, c[0x0][0x888] ;  /* 0x00011100ff0677ac */ /* 0x000e640008000a00 */
[----:B-1----:R-:W-:-:S04]  /*00d0*/  UISETP.NE.U32.AND UP0, UPT, UR6, URZ, UPT ;  /* 0x000000ff0600728c */ /* 0x002fc8000bf05070 */
[----:B------:R-:W-:-:S09]  /*00e0*/  UISETP.NE.AND.EX UP0, UPT, UR7, URZ, UPT, UP0 ;  /* 0x000000ff0700728c */ /* 0x000fd2000bf05300 */
[----:B------:R-:W-:Y:S05]  /*00f0*/  BRA.U !UP0, `(.L_x_1) ;  /* 0x0000000108107547 */ /* 0x000fea000b800000 */
[----:B------:R-:W1:Y:S02]  /*0100*/  LDC.64 R2, c[0x0][0x888] ;  /* 0x00022200ff027b82 */ /* 0x000e640000000a00 */
[----:B-1----:R1:W5:Y:S01]  /*0110*/  LDG.E R81, desc[UR46][R2.64] ;  /* 0x0000002e02517981 */ /* 0x002362000c1e1900 */
[----:B------:R-:W-:Y:S01]  /*0120*/  HFMA2 R155, -RZ, RZ, 0, 5.9604644775390625e-08 ;  /* 0x00000001ff9b7431 */ /* 0x000fe200000001ff */
[----:B------:R-:W-:Y:S05]  /*0130*/  BRA `(.L_x_0) ;  /* 0x00000000000c7947 */ /* 0x000fea0003800000 */
.L_x_1:
[----:B------:R-:W1:Y:S01]  /*0140*/  LDCU UR6, c[0x0][0x880] ;  /* 0x00011000ff0677ac */ /* 0x000e620008000800 */
[----:B------:R-:W-:Y:S01]  /*0150*/  HFMA2 R155, -RZ, RZ, 0, 5.9604644775390625e-08 ;  /* 0x00000001ff9b7431 */ /* 0x000fe200000001ff */
[----:B-1----:R-:W-:-:S07]  /*0160*/  MOV R81, UR6 ;  /* 0x0000000600517c02 */ /* 0x002fce0008000f00 */
.L_x_0:
[----:B------:R-:W2:Y:S02]  /*0170*/  LDCU.64 UR6, c[0x0][0x8b0] ;  /* 0x00011600ff0677ac */ /* 0x000ea40008000a00 */
[----:B--2---:R-:W-:-:S04]  /*0180*/  UISETP.NE.U32.AND UP0, UPT, UR6, URZ, UPT ;  /* 0x000000ff0600728c */ /* 0x004fc8000bf05070 */
[----:B------:R-:W-:-:S09]  /*0190*/  UISETP.NE.AND.EX UP0, UPT, UR7, URZ, UPT, UP0 ;  /* 0x000000ff0700728c */ /* 0x000fd2000bf05300 */
[----:B------:R-:W-:Y:S05]  /*01a0*/  BRA.U UP0, `(.L_x_2) ;  /* 0x0000000100247547 */ /* 0x000fea000b800000 */
[----:B------:R-:W2:Y:S02]  /*01b0*/  LDCU.64 UR6, c[0x0][0x8a8] ;  /* 0x00011500ff0677ac */ /* 0x000ea40008000a00 */
[----:B--2---:R-:W-:-:S04]  /*01c0*/  UISETP.NE.U32.AND UP0, UPT, UR6, URZ, UPT ;  /* 0x000000ff0600728c */ /* 0x004fc8000bf05070 */
[----:B------:R-:W-:-:S09]  /*01d0*/  UISETP.NE.AND.EX UP0, UPT, UR7, URZ, UPT, UP0 ;  /* 0x000000ff0700728c */ /* 0x000fd2000bf05300 */
[----:B------:R-:W-:Y:S05]  /*01e0*/  BRA.U !UP0, `(.L_x_3) ;  /* 0x00000001080c7547 */ /* 0x000fea000b800000 */
[----:B------:R-:W2:Y:S02]  /*01f0*/  LDC.64 R78, c[0x0][0x8a8] ;  /* 0x00022a00ff4e7b82 */ /* 0x000ea40000000a00 */
[----:B--2---:R2:W5:Y:S01]  /*0200*/  LDG.E R78, desc[UR46][R78.64] ;  /* 0x0000002e4e4e7981 */ /* 0x004562000c1e1900 */
[----:B------:R-:W-:Y:S05]  /*0210*/  BRA `(.L_x_2) ;  /* 0x0000000000087947 */ /* 0x000fea0003800000 */
.L_x_3:
[----:B------:R-:W2:Y:S02]  /*0220*/  LDCU UR6, c[0x0][0x8a0] ;  /* 0x00011400ff0677ac */ /* 0x000ea40008000800 */
[----:B--2---:R-:W-:Y:S02]  /*0230*/  MOV R78, UR6 ;  /* 0x00000006004e7c02 */ /* 0x004fe40008000f00 */
.L_x_2:
[----:B------:R-:W-:Y:S01]  /*0240*/  IMAD.U32 R0, RZ, RZ, UR8 ;  /* 0x00000008ff007e24 */ /* 0x000fe2000f8e00ff */
[----:B------:R-:W-:Y:S04]  /*0250*/  BSSY.RECONVERGENT B0, `(.L_x_4) ;  /* 0x000000c000007945 */ /* 0x000fe80003800200 */
[C---:B------:R-:W-:Y:S02]  /*0260*/  ISETP.NE.OR P1, PT, R0.reuse, 0x1, !P5 ;  /* 0x000000010000780c */ /* 0x040fe40006f25670 */
[----:B------:R-:W-:-:S11]  /*0270*/  ISETP.NE.OR P0, PT, R0, 0x3, !P5 ;  /* 0x000000030000780c */ /* 0x000fd60006f05670 */
[----:B------:R-:W-:Y:S05]  /*0280*/  @P1 BRA `(.L_x_5) ;  /* 0x0000000000201947 */ /* 0x000fea0003800000 */
[----:B------:R-:W3:Y:S02]  /*0290*/  LDCU.64 UR6, c[0x0][0x348] ;  /* 0x00006900ff0677ac */ /* 0x000ee40008000a00 */
[----:B---3--:R-:W-:Y:S02]  /*02a0*/  UIADD3 UR10, UP1, UPT, UR6, 0x80, URZ ;  /* 0x00000080060a7890 */ /* 0x008fe4000ff3e0ff */
[----:B------:R-:W-:Y:S02]  /*02b0*/  UIADD3 UR6, UP0, UPT, UR6, 0x180, URZ ;  /* 0x0000018006067890 */ /* 0x000fe4000ff1e0ff */
[----:B------:R-:W-:Y:S02]  /*02c0*/  UIADD3.X UR11, UPT, UPT, URZ, UR7, URZ, UP1, !UPT ;  /* 0x00000007ff0b7290 */ /* 0x000fe40008ffe4ff */
[----:B------:R-:W-:-:S07]  /*02d0*/  UIADD3.X UR7, UPT, UPT, URZ, UR7, URZ, UP0, !UPT ;  /* 0x00000007ff077290 */ /* 0x000fce00087fe4ff */
[----:B------:R3:W-:Y:S02]  /*02e0*/  UTMACCTL.PF [UR10] ;  /* 0x000000000a0079b9 */ /* 0x0007e40008040000 */
[----:B------:R3:W-:Y:S02]  /*02f0*/  UTMACCTL.PF [UR6] ;  /* 0x00000000060079b9 */ /* 0x0007e40008040000 */
[----:B---3--:R-:W-:Y:S01]  /*0300*/  NOP ;  /* 0x0000000000007918 */ /* 0x008fe20000000000 */
.L_x_5:
[----:B------:R-:W-:Y:S05]  /*0310*/  BSYNC.RECONVERGENT B0 ;  /* 0x0000000000007941 */ /* 0x000fea0003800200 */
.L_x_4:
[----:B------:R-:W-:Y:S04]  /*0320*/  BSSY.RECONVERGENT B0, `(.L_x_6) ;  /* 0x000000a000007945 */ /* 0x000fe80003800200 */
        /* <DEDUP_REMOVED lines=9> */
.L_x_7:
[----:B------:R-:W-:Y:S05]  /*03c0*/  BSYNC.RECONVERGENT B0 ;  /* 0x0000000000007941 */ /* 0x000fea0003800200 */
.L_x_6:
[----:B------:R-:W3:Y:S01]  /*03d0*/  LDCU.64 UR6, c[0x0][0x888] ;  /* 0x00011100ff0677ac */ /* 0x000ee20008000a00 */
[----:B------:R-:W-:Y:S02]  /*03e0*/  UISETP.EQ.U32.AND UP1, UPT, UR4, URZ, UPT ;  /* 0x000000ff0400728c */ /* 0x000fe4000bf22070 */
[----:B------:R-:W-:Y:S02]  /*03f0*/  UPLOP3.LUT UP2, UPT, UPT, UPT, UPT, 0x80, 0x8 ;  /* 0x000000000008789c */ /* 0x000fe40003f4f070 */
[----:B---3--:R-:W-:-:S04]  /*0400*/  UISETP.NE.U32.AND UP0, UPT, UR6, URZ, UPT ;  /* 0x000000ff0600728c */ /* 0x008fc8000bf05070 */
[----:B------:R-:W-:-:S04]  /*0410*/  UISETP.NE.AND.EX UP0, UPT, UR7, URZ, UPT, UP0 ;  /* 0x000000ff0700728c */ /* 0x000fc8000bf05300 */
[----:B------:R-:W-:-:S04]  /*0420*/  UISETP.EQ.OR.EX UP3, UPT, UR5, URZ, !UP0, UP1 ;  /* 0x000000ff0500728c */ /* 0x000fc8000c762710 */
[----:B------:R-:W-:-:S05]  /*0430*/  UP2UR UR50, UPR, URZ, 0x8 ;  /* 0x00000008ff327883 */ /* 0x000fca0008000000 */
[----:B------:R-:W-:Y:S07]  /*0440*/  BRA.U !UP3, `(.L_x_8) ;  /* 0x000000010b207547 */ /* 0x000fee000b800000 */
[----:B------:R-:W-:Y:S01]  /*0450*/  UISETP.NE.U32.AND UP2, UPT, UR4, URZ, UPT ;  /* 0x000000ff0400728c */ /* 0x000fe2000bf45070 */
[----:B-----5:R-:W-:Y:S01]  /*0460*/  FSETP.NEU.AND P0, PT, R81, RZ, PT ;  /* 0x000000ff5100720b */ /* 0x020fe20003f0d000 */
[----:B------:R-:W-:Y:S02]  /*0470*/  USEL UR4, URZ, 0xffffffff, UP0 ;  /* 0xffffffffff047887 */ /* 0x000fe40008000000 */
[----:B------:R-:W-:-:S10]  /*0480*/  UISETP.NE.AND.EX UP2, UPT, UR5, URZ, UPT, UP2 ;  /* 0x000000ff0500728c */ /* 0x000fd4000bf45320 */
[----:B------:R-:W-:Y:S01]  /*0490*/  VOTEU.ANY UP1, P0 ;  /* 0x0000000000ff7886 */ /* 0x000fe20000020100 */
[----:B------:R-:W-:-:S04]  /*04a0*/  @!UP2 USEL UR4, URZ, 0xffffffff, UP1 ;  /* 0xffffffffff04a887 */ /* 0x000fc80008800000 */
[----:B------:R-:W-:-:S04]  /*04b0*/  ULOP3.LUT UR4, UR4, 0x1, URZ, 0xc0, !UPT ;  /* 0x0000000104047892 */ /* 0x000fc8000f8ec0ff */
[----:B------:R-:W-:-:S11]  /*04c0*/  UISETP.NE.U32.AND UP2, UPT, UR4, 0x1, UPT ;  /* 0x000000010400788c */ /* 0x000fd6000bf45070 */
.L_x_8:
[----:B-1----:R-:W1:Y:S01]  /*04d0*/  SHFL.IDX PT, R2, R162, RZ, 0x1f ;  /* 0x00001fffa2027589 */ /* 0x002e6200000e0000 */
[----:B------:R-:W-:-:S04]  /*04e0*/  UISETP.NE.AND UP1, UPT, UR8, 0x2, UPT ;  /* 0x000000020800788c */ /* 0x000fc8000bf25270 */
[----:B------:R-:W-:Y:S01]  /*04f0*/  USEL UR6, URZ, 0x1, UP1 ;  /* 0x00000001ff067887 */ /* 0x000fe20008800000 */
[----:B-1----:R-:W-:-:S13]  /*0500*/  ISETP.NE.AND P0, PT, R2, RZ, PT ;  /* 0x000000ff0200720c */ /* 0x002fda0003f05270 */
[----:B------:R-:W-:Y:S05]  /*0510*/  @P0 BRA `(.L_x_9) ;  /* 0x0000000000580947 */ /* 0x000fea0003800000 */
[----:B------:R-:W1:Y:S01]  /*0520*/  S2UR UR5, SR_CgaCtaId ;  /* 0x00000000000579c3 */ /* 0x000e620000008800 */
[----:B------:R-:W-:Y:S01]  /*0530*/  UMOV UR7, 0x400 ;  /* 0x0000040000077882 */ /* 0x000fe20000000000 */
[----:B------:R-:W-:Y:S01]  /*0540*/  UMOV UR4, 0x1 ;  /* 0x0000000100047882 */ /* 0x000fe20000000000 */
[----:B------:R-:W-:Y:S01]  /*0550*/  ELECT P0, URZ, PT ;  /* 0x0000000000ff782f */ /* 0x000fe20003800000 */
[----:B------:R-:W-:-:S04]  /*0560*/  UIADD3 UR10, UPT, UPT, -UR4, 0x100000, URZ ;  /* 0x00100000040a7890 */ /* 0x000fc8000fffe1ff */
[----:B------:R-:W-:Y:S02]  /*0570*/  USHF.L.U32 UR11, UR10, 0xb, URZ ;  /* 0x0000000b0a0b7899 */ /* 0x000fe400080006ff */
[----:B------:R-:W-:Y:S02]  /*0580*/  USHF.L.U32 UR10, UR10, 0x1, URZ ;  /* 0x000000010a0a7899 */ /* 0x000fe400080006ff */
[----:B-1----:R-:W-:Y:S01]  /*0590*/  ULEA UR5, UR5, UR7, 0x18 ;  /* 0x0000000705057291 */ /* 0x002fe2000f8ec0ff */
[----:B------:R-:W1:Y:S11]  /*05a0*/  FENCE.VIEW.ASYNC.S ;  /* 0x00000000000073c6 */ /* 0x000e760000000000 */
[----:B-1----:R1:W3:Y:S01]  /*05b0*/  SYNCS.EXCH.64 URZ, [UR5], UR10 ;  /* 0x0000000a05ff75b2 */ /* 0x0022e20008000100 */
[----:B------:R1:W4:Y:S01]  /*05c0*/  SYNCS.EXCH.64 URZ, [UR5+0x30], UR10 ;  /* 0x0000300a05ff75b2 */ /* 0x0003220008000100 */
[----:B------:R1:W1:Y:S01]  /*05d0*/  SYNCS.EXCH.64 URZ, [UR5+0x8], UR10 ;  /* 0x0000080a05ff75b2 */ /* 0x0002620008000100 */
        /* <DEDUP_REMOVED lines=9> */
[----:B------:R-:W-:Y:S01]  /*0670*/  NOP ;  /* 0x0000000000007918 */ /* 0x000fe20000000000 */
.L_x_9:
[----:B------:R-:W2:Y:S01]  /*0680*/  SHFL.IDX PT, R2, R162, RZ, 0x1f ;  /* 0x00001fffa2027589 */ /* 0x000ea200000e0000 */
[----:B------:R-:W-:Y:S01]  /*0690*/  NOP ;  /* 0x0000000000007918 */ /* 0x000fe20000000000 */
[----:B--2---:R-:W-:-:S13]  /*06a0*/  ISETP.NE.AND P0, PT, R2, 0x1, PT ;  /* 0x000000010200780c */ /* 0x004fda0003f05270 */
[----:B------:R-:W-:Y:S05]  /*06b0*/  @P0 BRA `(.L_x_10) ;  /* 0x0000000000580947 */ /* 0x000fea0003800000 */
[----:B------:R-:W2:Y:S01]  /*06c0*/  S2UR UR7, SR_CgaCtaId ;  /* 0x00000000000779c3 */ /* 0x000ea20000008800 */
[----:B------:R-:W-:Y:S01]  /*06d0*/  UMOV UR9, 0x400 ;  /* 0x0000040000097882 */ /* 0x000fe20000000000 */
[----:B-1----:R-:W-:Y:S01]  /*06e0*/  UMOV UR5, 0x20 ;  /* 0x0000002000057882 */ /* 0x002fe20000000000 */
[----:B------:R-:W-:Y:S01]  /*06f0*/  UMOV UR4, 0x80 ;  /* 0x0000008000047882 */ /* 0x000fe20000000000 */
[----:B------:R-:W-:-:S04]  /*0700*/  UIADD3 UR10, UPT, UPT, -UR5, 0x100000, URZ ;  /* 0x00100000050a7890 */ /* 0x000fc8000fffe1ff */
[----:B------:R-:W-:Y:S02]  /*0710*/  USHF.L.U32 UR11, UR10, 0xb, URZ ;  /* 0x0000000b0a0b7899 */ /* 0x000fe400080006ff */
[----:B------:R-:W-:Y:S02]  /*0720*/  USHF.L.U32 UR10, UR10, 0x1, URZ ;  /* 0x000000010a0a7899 */ /* 0x000fe400080006ff */
[----:B------:R-:W-:-:S04]  /*0730*/  UIADD3 UR4, UPT, UPT, -UR4, 0x100000, URZ ;  /* 0x0010000004047890 */ /* 0x000fc8000fffe1ff */
[----:B------:R-:W-:Y:S02]  /*0740*/  USHF.L.U32 UR5, UR4, 0xb, URZ ;  /* 0x0000000b04057899 */ /* 0x000fe400080006ff */
[----:B------:R-:W-:Y:S01]  /*0750*/  USHF.L.U32 UR4, UR4, 0x1, URZ ;  /* 0x0000000104047899 */ /* 0x000fe200080006ff */
[----:B------:R-:W-:Y:S01]  /*0760*/  ELECT P0, URZ, PT ;  /* 0x0000000000ff782f */ /* 0x000fe20003800000 */
[----:B--2---:R-:W-:Y:S01]  /*0770*/  ULEA UR7, UR7, UR9, 0x18 ;  /* 0x0000000907077291 */ /* 0x004fe2000f8ec0ff */
[----:B------:R-:W1:Y:S11]  /*0780*/  FENCE.VIEW.ASYNC.S ;  /* 0x00000000000073c6 */ /* 0x000e760000000000 */
[----:B-1----:R2:W1:Y:S01]  /*0790*/  SYNCS.EXCH.64 URZ, [UR7+0x60], UR10 ;  /* 0x0000600a07ff75b2 */ /* 0x0024620008000100 */
[----:B------:R2:W1:Y:S01]  /*07a0*/  SYNCS.EXCH.64 URZ, [UR7+0x80], UR4 ;  /* 0x0000800407ff75b2 */ /* 0x0004620008000100 */
[----:B------:R2:W1:Y:S01]  /*07b0*/  SYNCS.EXCH.64 URZ, [UR7+0x68], UR10 ;  /* 0x0000680a07ff75b2 */ /* 0x0004620008000100 */
[----:B------:R2:W1:Y:S01]  /*07c0*/  SYNCS.EXCH.64 URZ, [UR7+0x88], UR4 ;  /* 0x0000880407ff75b2 */ /* 0x0004620008000100 */
[----:B------:R2:W1:Y:S01]  /*07d0*/  SYNCS.EXCH.64 URZ, [UR7+0x70], UR10 ;  /* 0x0000700a07ff75b2 */ /* 0x0004620008000100 */
[----:B------:R2:W1:Y:S01]  /*07e0*/  SYNCS.EXCH.64 URZ, [UR7+0x90], UR4 ;  /* 0x0000900407ff75b2 */ /* 0x0004620008000100 */
[----:B------:R2:W1:Y:S01]  /*07f0*/  SYNCS.EXCH.64 URZ, [UR7+0x78], UR10 ;  /* 0x0000780a07ff75b2 */ /* 0x0004620008000100 */
[----:B------:R2:W1:Y:S02]  /*0800*/  SYNCS.EXCH.64 URZ, [UR7+0x98], UR4 ;  /* 0x0000980407ff75b2 */ /* 0x0004640008000100 */
[----:B--2---:R-:W-:Y:S01]  /*0810*/  NOP ;  /* 0x0000000000007918 */ /* 0x004fe20000000000 */
.L_x_10:
[----:B------:R-:W2:Y:S01]  /*0820*/  SHFL.IDX PT, R2, R162, RZ, 0x1f ;  /* 0x00001fffa2027589 */ /* 0x000ea200000e0000 */
[----:B------:R-:W-:Y:S01]  /*0830*/  NOP ;  /* 0x0000000000007918 */ /* 0x000fe20000000000 */
[----:B--2---:R-:W-:-:S13]  /*0840*/  ISETP.NE.AND P0, PT, R2, 0x3, PT ;  /* 0x000000030200780c */ /* 0x004fda0003f05270 */
[----:B------:R-:W-:Y:S05]  /*0850*/  @P0 BRA `(.L_x_11) ;  /* 0x0000000000300947 */ /* 0x000fea0003800000 */
[----:B-1----:R-:W1:Y:S01]  /*0860*/  S2UR UR5, SR_CgaCtaId ;  /* 0x00000000000579c3 */ /* 0x002e620000008800 */
        /* <DEDUP_REMOVED lines=8> */
[----:B-1----:R2:W1:Y:S01]  /*08f0*/  SYNCS.EXCH.64 URZ, [UR5+0xa0], UR10 ;  /* 0x0000a00a05ff75b2 */ /* 0x0024620008000100 */
[----:B------:R2:W1:Y:S02]  /*0900*/  SYNCS.EXCH.64 URZ, [UR5+0xa8], UR10 ;  /* 0x0000a80a05ff75b2 */ /* 0x0004640008000100 */
[----:B--2---:R-:W-:Y:S01]  /*0910*/  NOP ;  /* 0x0000000000007918 */ /* 0x004fe20000000000 */
.L_x_11:
[----:B------:R-:W2:Y:S01]  /*0920*/  SHFL.IDX PT, R2, R162, RZ, 0x1f ;  /* 0x00001fffa2027589 */ /* 0x000ea200000e0000 */
[----:B------:R-:W-:Y:S01]  /*0930*/  NOP ;  /* 0x0000000000007918 */ /* 0x000fe20000000000 */
[----:B--2---:R-:W-:-:S13]  /*0940*/  ISETP.NE.AND P0, PT, R2, 0x4, PT ;  /* 0x000000040200780c */ /* 0x004fda0003f05270 */
[----:B------:R-:W-:Y:S05]  /*0950*/  @P0 BRA `(.L_x_12) ;  /* 0x00000000004c0947 */ /* 0x000fea0003800000 */
[----:B-1----:R-:W1:Y:S01]  /*0960*/  S2UR UR5, SR_CgaCtaId ;  /* 0x00000000000579c3 */ /* 0x002e620000008800 */
[----:B------:R-:W-:Y:S01]  /*0970*/  UMOV UR9, 0x100 ;  /* 0x0000010000097882 */ /* 0x000fe20000000000 */
[----:B------:R-:W-:Y:S01]  /*0980*/  UMOV UR7, 0x400 ;  /* 0x0000040000077882 */ /* 0x000fe20000000000 */
[----:B------:R-:W-:Y:S01]  /*0990*/  USEL UR9, UR9, 0xe0, UP2 ;  /* 0x000000e009097887 */ /* 0x000fe20009000000 */
[----:B------:R-:W-:Y:S01]  /*09a0*/  UMOV UR4, 0x1 ;  /* 0x0000000100047882 */ /* 0x000fe20000000000 */
[----:B------:R-:W-:Y:S01]  /*09b0*/  ELECT P0, URZ, PT ;  /* 0x0000000000ff782f */ /* 0x000fe20003800000 */
[----:B------:R-:W-:-:S04]  /*09c0*/  UIADD3 UR10, UPT, UPT, -UR4, 0x100000, URZ ;  /* 0x00100000040a7890 */ /* 0x000fc8000fffe1ff */
[----:B------:R-:W-:Y:S02]  /*09d0*/  USHF.L.U32 UR11, UR10, 0xb, URZ ;  /* 0x0000000b0a0b7899 */ /* 0x000fe400080006ff */
[----:B------:R-:W-:Y:S02]  /*09e0*/  USHF.L.U32 UR10, UR10, 0x1, URZ ;  /* 0x000000010a0a7899 */ /* 0x000fe400080006ff */
[----:B------:R-:W-:-:S04]  /*09f0*/  UIADD3 UR12, UPT, UPT, -UR9, 0x100000, URZ ;  /* 0x00100000090c7890 */ /* 0x000fc8000fffe1ff */
[----:B------:R-:W-:Y:S02]  /*0a00*/  USHF.L.U32 UR13, UR12, 0xb, URZ ;  /* 0x0000000b0c0d7899 */ /* 0x000fe400080006ff */
[----:B------:R-:W-:Y:S02]  /*0a10*/  USHF.L.U32 UR12, UR12, 0x1, URZ ;  /* 0x000000010c0c7899 */ /* 0x000fe400080006ff */
[----:B-1----:R-:W-:Y:S01]  /*0a20*/  ULEA UR5, UR5, UR7, 0x18 ;  /* 0x0000000705057291 */ /* 0x002fe2000f8ec0ff */
[----:B------:R-:W1:Y:S11]  /*0a30*/  FENCE.VIEW.ASYNC.S ;  /* 0x00000000000073c6 */ /* 0x000e760000000000 */
[----:B-1----:R2:W1:Y:S01]  /*0a40*/  SYNCS.EXCH.64 URZ, [UR5+0xb0], UR10 ;  /* 0x0000b00a05ff75b2 */ /* 0x0024620008000100 */
[----:B------:R2:W1:Y:S01]  /*0a50*/  SYNCS.EXCH.64 URZ, [UR5+0xc0], UR12 ;  /* 0x0000c00c05ff75b2 */ /* 0x0004620008000100 */
[----:B------:R2:W1:Y:S01]  /*0a60*/  SYNCS.EXCH.64 URZ, [UR5+0xb8], UR10 ;  /* 0x0000b80a05ff75b2 */ /* 0x0004620008000100 */
[----:B------:R2:W1:Y:S02]  /*0a70*/  SYNCS.EXCH.64 URZ, [UR5+0xc8], UR12 ;  /* 0x0000c80c05ff75b2 */ /* 0x0004640008000100 */
[----:B--2---:R-:W-:Y:S01]  /*0a80*/  NOP ;  /* 0x0000000000007918 */ /* 0x004fe20000000000 */
.L_x_12:
        /* <DEDUP_REMOVED lines=20> */
[----:B------:R2:W1:Y:S02]  /*0bd0*/  SYNCS.EXCH.64 URZ, [UR7+0xe8], UR4 ;  /* 0x0000e80407ff75b2 */ /* 0x0004640008000100 */
[----:B--2---:R-:W-:Y:S01]  /*0be0*/  NOP ;  /* 0x0000000000007918 */ /* 0x004fe20000000000 */
.L_x_13:
        /* <DEDUP_REMOVED lines=18> */
.L_x_14:
[----:B-1----:R-:W1:Y:S01]  /*0d10*/  S2UR UR5, SR_CTAID.X ;  /* 0x00000000000579c3 */ /* 0x002e620000002500 */
[----:B------:R-:W-:-:S05]  /*0d20*/  CS2R.32 R156, SR_CgaSize ;  /* 0x00000000009c7805 */ /* 0x000fca0000008a00 */
[----:B------:R-:W-:-:S05]  /*0d30*/  IMAD R156, R156, -0xa0, RZ ;  /* 0xffffff609c9c7824 */ /* 0x000fca00078e02ff */
[----:B------:R-:W-:-:S14]  /*0d40*/  R2UR UR9, R156 ;  /* 0x000000009c0972ca */ /* 0x000fdc00000e0000 */
[----:B------:R-:W2:Y:S01]  /*0d50*/  LDCU UR9, c[0x0][UR9+0x2b0] ;  /* 0x00005600090977ac */ /* 0x000ea20008000800 */
[----:B------:R-:W-:Y:S01]  /*0d60*/  NOP ;  /* 0x0000000000007918 */ /* 0x000fe20000000000 */
[----:B------:R-:W-:-:S05]  /*0d70*/  CS2R.32 R156, SR_CgaSize ;  /* 0x00000000009c7805 */ /* 0x000fca0000008a00 */
[----:B------:R-:W-:-:S05]  /*0d80*/  IMAD R156, R156, -0xa0, RZ ;  /* 0xffffff609c9c7824 */ /* 0x000fca00078e02ff */
[----:B------:R-:W-:-:S14]  /*0d90*/  R2UR UR7, R156 ;  /* 0x000000009c0772ca */ /* 0x000fdc00000e0000 */
[----:B------:R-:W3:Y:S01]  /*0da0*/  LDCU UR7, c[0x0][UR7+0x2b4] ;  /* 0x00005680070777ac */ /* 0x000ee20008000800 */
[----:B------:R-:W4:Y:S08]  /*0db0*/  S2UR UR4, SR_CTAID.Y ;  /* 0x00000000000479c3 */ /* 0x000f300000002600 */
[----:B------:R-:W3:Y:S01]  /*0dc0*/  LDC R9, c[0x0][0xb24] ;  /* 0x0002c900ff097b82 */ /* 0x000ee20000000800 */
[----:B-1----:R-:W-:-:S02]  /*0dd0*/  I2FP.F32.U32 R4, UR5 ;  /* 0x0000000500047c45 */ /* 0x002fc40008201000 */
[----:B------:R-:W-:-:S05]  /*0de0*/  CS2R.32 R5, SR_CgaSize ;  /* 0x0000000000057805 */ /* 0x000fca0000008a00 */
[----:B------:R-:W-:-:S06]  /*0df0*/  IMAD R5, R5, -0xa0, RZ ;  /* 0xffffff6005057824 */ /* 0x000fcc00078e02ff */
[----:B------:R-:W1:Y:S01]  /*0e00*/  LDC R5, c[0x0][R5+0x2a0] ;  /* 0x0000a80005057b82 */ /* 0x000e620000000800 */
[----:B------:R-:W-:Y:S01]  /*0e10*/  MOV R21, UR5 ;  /* 0x0000000500157c02 */ /* 0x000fe20008000f00 */
[----:B--2---:R-:W-:Y:S01]  /*0e20*/  FMUL R4, R4, UR9 ;  /* 0x0000000904047c20 */ /* 0x004fe20008400000 */
[----:B----4-:R-:W-:Y:S02]  /*0e30*/  I2FP.F32.U32 R2, UR4 ;  /* 0x0000000400027c45 */ /* 0x010fe40008201000 */
[----:B------:R-:W-:-:S05]  /*0e40*/  CS2R.32 R3, SR_CgaSize ;  /* 0x0000000000037805 */ /* 0x000fca0000008a00 */
[----:B------:R-:W-:-:S06]  /*0e50*/  IMAD R3, R3, -0xa0, RZ ;  /* 0xffffff6003037824 */ /* 0x000fcc00078e02ff */
[----:B------:R-:W2:Y:S01]  /*0e60*/  LDC R3, c[0x0][R3+0x2a4] ;  /* 0x0000a90003037b82 */ /* 0x000ea20000000800 */
[----:B------:R-:W4:Y:S01]  /*0e70*/  F2I.U32.TRUNC.NTZ R156, R4 ;  /* 0x00000004009c7305 */ /* 0x000f22000020f000 */
[----:B------:R-:W-:Y:S01]  /*0e80*/  MOV R20, UR4 ;  /* 0x0000000400147c02 */ /* 0x000fe20008000f00 */
[----:B---3--:R-:W-:-:S05]  /*0e90*/  FMUL R2, R2, UR7 ;  /* 0x0000000702027c20 */ /* 0x008fca0008400000 */
[----:B------:R-:W-:Y:S01]  /*0ea0*/  BAR.SYNC.DEFER_BLOCKING 0x0 ;  /* 0x0000000000007b1d */ /* 0x000fe20000010000 */
[----:B------:R-:W-:-:S05]  /*0eb0*/  ISETP.GE.AND P0, PT, R9, 0x1, PT ;  /* 0x000000010900780c */ /* 0x000fca0003f06270 */
[----:B------:R-:W3:Y:S02]  /*0ec0*/  F2I.U32.TRUNC.NTZ R154, R2 ;  /* 0x00000002009a7305 */ /* 0x000ee4000020f000 */
[----:B------:R-:W2:Y:S01]  /*0ed0*/  S2UR UR36, SR_CTAID.Z ;  /* 0x00000000002479c3 */ /* 0x000ea20000002700 */
[----:B----4-:R-:W-:-:S05]  /*0ee0*/  IADD3 R156, PT, PT, -R156, RZ, RZ ;  /* 0x000000ff9c9c7210 */ /* 0x010fca0007ffe1ff */
[----:B-1----:R-:W-:Y:S01]  /*0ef0*/  IMAD R156, R5, R156, UR5 ;  /* 0x00000005059c7e24 */ /* 0x002fe2000f8e029c */
[----:B---3--:R-:W-:-:S05]  /*0f00*/  IADD3 R154, PT, PT, -R154, RZ, RZ ;  /* 0x000000ff9a9a7210 */ /* 0x008fca0007ffe1ff */
[----:B--2---:R-:W-:Y:S01]  /*0f10*/  IMAD R154, R3, R154, UR4 ;  /* 0x00000004039a7e24 */ /* 0x004fe2000f8e029a */
[----:B------:R-:W-:Y:S06]  /*0f20*/  @!P0 BRA `(.L_x_15) ;  /* 0x0000000000b88947 */ /* 0x000fec0003800000 */
[----:B------:R-:W1:Y:S01]  /*0f30*/  LDC.64 R4, c[0x0][0xb18] ;  /* 0x0002c600ff047b82 */ /* 0x000e620000000a00 */
[----:B------:R-:W-:-:S07]  /*0f40*/  ISETP.NE.AND P0, PT, R9, 0x1, PT ;  /* 0x000000010900780c */ /* 0x000fce0003f05270 */
[----:B------:R-:W2:Y:S08]  /*0f50*/  LDC R10, c[0x0][0xb0c] ;  /* 0x0002c300ff0a7b82 */ /* 0x000eb00000000800 */
[----:B------:R-:W3:Y:S08]  /*0f60*/  LDC R11, c[0x0][0x370] ;  /* 0x0000dc00ff0b7b82 */ /* 0x000ef00000000800 */
[----:B------:R-:W4:Y:S01]  /*0f70*/  LDC R12, c[0x0][0x374] ;  /* 0x0000dd00ff0c7b82 */ /* 0x000f220000000800 */
[----:B-1----:R-:W-:-:S07]  /*0f80*/  ISETP.NE.AND P1, PT, R4, 0x1, PT ;  /* 0x000000010400780c */ /* 0x002fce0003f25270 */
[----:B------:R-:W3:Y:S01]  /*0f90*/  LDC.64 R6, c[0x0][0xb10] ;  /* 0x0002c400ff067b82 */ /* 0x000ee20000000a00 */
[----:B--2---:R-:W-:-:S07]  /*0fa0*/  ISETP.NE.AND P2, PT, R10, 0x1, PT ;  /* 0x000000010a00780c */ /* 0x004fce0003f45270 */
[----:B------:R-:W1:Y:S08]  /*0fb0*/  LDC R8, c[0x0][0xb20] ;  /* 0x0002c800ff087b82 */ /* 0x000e700000000800 */
[----:B------:R-:W2:Y:S01]  /*0fc0*/  LDC.64 R2, c[0x0][0xb28] ;  /* 0x0002ca00ff027b82 */ /* 0x000ea20000000a00 */
[----:B----4-:R-:W-:-:S04]  /*0fd0*/  IMAD.HI.U32 R13, R12, R5, RZ ;  /* 0x000000050c0d7227 */ /* 0x010fc800078e00ff */
[----:B------:R-:W-:-:S04]  /*0fe0*/  IMAD.HI.U32 R5, R20, R5, RZ ;  /* 0x0000000514057227 */ /* 0x000fc800078e00ff */
[----:B---3--:R-:W-:-:S04]  /*0ff0*/  IMAD.HI.U32 R14, R11, R6, RZ ;  /* 0x000000060b0e7227 */ /* 0x008fc800078e00ff */
[C---:B------:R-:W-:Y:S01]  /*1000*/  IMAD.HI.U32 R16, R21.reuse, R6, RZ ;  /* 0x0000000615107227 */ /* 0x040fe200078e00ff */
[-C--:B------:R-:W-:Y:S02]  /*1010*/  @P2 SHF.R.U32.HI R11, RZ, R7.reuse, R14 ;  /* 0x00000007ff0b2219 */ /* 0x080fe4000001160e */
[-C--:B-1----:R-:W-:Y:S02]  /*1020*/  @P1 SHF.R.U32.HI R12, RZ, R8.reuse, R13 ;  /* 0x00000008ff0c1219 */ /* 0x082fe4000001160d */
[----:B------:R-:W-:Y:S02]  /*1030*/  SHF.R.U32.HI R5, RZ, R8, R5 ;  /* 0x00000008ff057219 */ /* 0x000fe40000011605 */
[----:B------:R-:W-:Y:S02]  /*1040*/  SHF.R.U32.HI R16, RZ, R7, R16 ;  /* 0x00000007ff107219 */ /* 0x000fe40000011610 */
[----:B------:R-:W-:Y:S01]  /*1050*/  SEL R5, R20, R5, !P1 ;  /* 0x0000000514057207 */ /* 0x000fe20004800000 */
[----:B--2---:R-:W-:Y:S01]  /*1060*/  IMAD.HI.U32 R14, R12, R2, RZ ;  /* 0x000000020c0e7227 */ /* 0x004fe200078e00ff */
[----:B------:R-:W-:-:S02]  /*1070*/  SEL R7, R21, R16, !P2 ;  /* 0x0000001015077207 */ /* 0x000fc40005000000 */
[----:B------:R-:W-:Y:S01]  /*1080*/  IADD3 R13, PT, PT, -R5, RZ, RZ ;  /* 0x000000ff050d7210 */ /* 0x000fe20007ffe1ff */
[----:B------:R-:W-:Y:S01]  /*1090*/  IMAD.HI.U32 R6, R11, R2, RZ ;  /* 0x000000020b067227 */ /* 0x000fe200078e00ff */
[----:B------:R-:W-:-:S03]  /*10a0*/  @P0 SHF.R.U32.HI R12, RZ, R3, R14 ;  /* 0x00000003ff0c0219 */ /* 0x000fc6000001160e */
[----:B------:R-:W-:Y:S01]  /*10b0*/  IMAD R13, R4, R13, R20 ;  /* 0x0000000d040d7224 */ /* 0x000fe200078e0214 */
[----:B------:R-:W-:Y:S01]  /*10c0*/  @P0 SHF.R.U32.HI R11, RZ, R3, R6 ;  /* 0x00000003ff0b0219 */ /* 0x000fe20000011606 */
[----:B------:R-:W-:-:S04]  /*10d0*/  IMAD R12, R12, R9, RZ ;  /* 0x000000090c0c7224 */ /* 0x000fc800078e02ff */
[----:B------:R-:W-:Y:S01]  /*10e0*/  IMAD R6, R11, R9, RZ ;  /* 0x000000090b067224 */ /* 0x000fe200078e02ff */
[----:B------:R-:W-:-:S04]  /*10f0*/  ISETP.GE.AND P1, PT, R5, R12, PT ;  /* 0x0000000c0500720c */ /* 0x000fc80003f26270 */
[----:B------:R-:W-:Y:S01]  /*1100*/  ISETP.GE.OR P1, PT, R7, R6, P1 ;  /* 0x000000060700720c */ /* 0x000fe20000f26670 */
[----:B------:R-:W-:-:S05]  /*1110*/  IMAD.HI.U32 R6, R5, R2, RZ ;  /* 0x0000000205067227 */ /* 0x000fca00078e00ff */
[----:B------:R-:W-:-:S04]  /*1120*/  SHF.R.U32.HI R6, RZ, R3, R6 ;  /* 0x00000003ff067219 */ /* 0x000fc80000011606 */
[----:B------:R-:W-:-:S03]  /*1130*/  SEL R6, R5, R6, !P0 ;  /* 0x0000000605067207 */ /* 0x000fc60004000000 */
[----:B------:R-:W-:Y:S01]  /*1140*/  @!P1 IMAD.HI.U32 R8, R7, R2, RZ ;  /* 0x0000000207089227 */ /* 0x000fe200078e00ff */
[----:B------:R-:W-:-:S04]  /*1150*/  IADD3 R2, PT, PT, -R6, RZ, RZ ;  /* 0x000000ff06027210 */ /* 0x000fc80007ffe1ff */
[----:B------:R-:W-:Y:S01]  /*1160*/  @!P1 SHF.R.U32.HI R8, RZ, R3, R8 ;  /* 0x00000003ff089219 */ /* 0x000fe20000011608 */
[----:B------:R-:W-:-:S03]  /*1170*/  IMAD R2, R9, R2, R5 ;  /* 0x0000000209027224 */ /* 0x000fc600078e0205 */
[----:B------:R-:W-:-:S05]  /*1180*/  @!P1 SEL R3, R7, R8, !P0 ;  /* 0x0000000807039207 */ /* 0x000fca0004000000 */
[--C-:B------:R-:W-:Y:S02]  /*1190*/  @!P1 IMAD.IADD R6, R6, 0x1, -R3.reuse ;  /* 0x0000000106069824 */ /* 0x100fe400078e0a03 */
[----:B------:R-:W-:Y:S01]  /*11a0*/  @!P1 IMAD R3, R2, R11, R3 ;  /* 0x0000000b02039224 */ /* 0x000fe200078e0203 */
[----:B------:R-:W-:Y:S01]  /*11b0*/  IADD3 R2, PT, PT, -R7, RZ, RZ ;  /* 0x000000ff07027210 */ /* 0x000fe20007ffe1ff */
[----:B------:R-:W-:Y:S02]  /*11c0*/  @!P1 IMAD R5, R6, R9, R7 ;  /* 0x0000000906059224 */ /* 0x000fe400078e0207 */
[----:B------:R-:W-:Y:S02]  /*11d0*/  @!P1 IMAD.MOV.U32 R7, RZ, RZ, R3 ;  /* 0x000000ffff079224 */ /* 0x000fe400078e0003 */
[----:B------:R-:W-:Y:S02]  /*11e0*/  IMAD R2, R10, R2, R21 ;  /* 0x000000020a027224 */ /* 0x000fe400078e0215 */
[----:B------:R-:W-:-:S02]  /*11f0*/  IMAD R20, R5, R4, R13 ;  /* 0x0000000405147224 */ /* 0x000fc400078e020d */
[----:B------:R-:W-:Y:S02]  /*1200*/  IMAD R21, R7, R10, R2 ;  /* 0x0000000a07157224 */ /* 0x000fe400078e0202 */
.L_x_15:
[----:B------:R-:W1:Y:S01]  /*1210*/  LDCU UR4, c[0x0][0xb30] ;  /* 0x00016600ff0477ac */ /* 0x000e620008000800 */
[----:B------:R-:W2:Y:S08]  /*1220*/  S2UR UR37, SR_CgaCtaId ;  /* 0x00000000002579c3 */ /* 0x000eb00000008800 */
[----:B------:R-:W3:Y:S01]  /*1230*/  LDC R72, c[0x0][0xb24] ;  /* 0x0002c900ff487b82 */ /* 0x000ee20000000800 */
[----:B-1----:R-:W-:-:S09]  /*1240*/  UISETP.NE.AND UP1, UPT, UR4, 0x1, UPT ;  /* 0x000000010400788c */ /* 0x002fd2000bf25270 */
[----:B--2---:R-:W-:Y:S05]  /*1250*/  BRA.U UP1, `(.L_x_16) ;  /* 0x0000000101407547 */ /* 0x004fea000b800000 */
[----:B------:R-:W1:Y:S08]  /*1260*/  LDC.64 R4, c[0x0][0xb10] ;  /* 0x0002c400ff047b82 */ /* 0x000e700000000a00 */
[----:B------:R-:W2:Y:S08]  /*1270*/  LDC.64 R2, c[0x0][0xb18] ;  /* 0x0002c600ff027b82 */ /* 0x000eb00000000a00 */
[----:B------:R-:W4:Y:S08]  /*1280*/  LDC R6, c[0x0][0xb20] ;  /* 0x0002c800ff067b82 */ /* 0x000f300000000800 */
[----:B------:R-:W3:Y:S01]  /*1290*/  LDC R8, c[0x0][0xb0c] ;  /* 0x0002c300ff087b82 */ /* 0x000ee20000000800 */
[----:B-1----:R-:W-:-:S05]  /*12a0*/  IMAD.HI.U32 R4, R21, R4, RZ ;  /* 0x0000000415047227 */ /* 0x002fca00078e00ff */
[----:B------:R-:W-:Y:S01]  /*12b0*/  SHF.R.U32.HI R4, RZ, R5, R4 ;  /* 0x00000005ff047219 */ /* 0x000fe20000011604 */
[----:B--2---:R-:W-:Y:S01]  /*12c0*/  IMAD.HI.U32 R3, R20, R3, RZ ;  /* 0x0000000314037227 */ /* 0x004fe200078e00ff */
[----:B------:R-:W-:-:S04]  /*12d0*/  ISETP.NE.AND P0, PT, R2, 0x1, PT ;  /* 0x000000010200780c */ /* 0x000fc80003f05270 */
[----:B----4-:R-:W-:-:S04]  /*12e0*/  SHF.R.U32.HI R3, RZ, R6, R3 ;  /* 0x00000006ff037219 */ /* 0x010fc80000011603 */
[----:B------:R-:W-:Y:S02]  /*12f0*/  SEL R3, R20, R3, !P0 ;  /* 0x0000000314037207 */ /* 0x000fe40004000000 */
[----:B---3--:R-:W-:-:S04]  /*1300*/  ISETP.NE.AND P1, PT, R8, 0x1, PT ;  /* 0x000000010800780c */ /* 0x008fc80003f25270 */
[----:B------:R-:W-:-:S05]  /*1310*/  SEL R4, R21, R4, !P1 ;  /* 0x0000000415047207 */ /* 0x000fca0004800000 */
[----:B------:R-:W-:Y:S02]  /*1320*/  IMAD.IADD R5, R3, 0x1, -R4 ;  /* 0x0000000103057824 */ /* 0x000fe400078e0a04 */
[----:B------:R-:W-:Y:S02]  /*1330*/  IMAD.IADD R3, R4, 0x1, -R3 ;  /* 0x0000000104037824 */ /* 0x000fe400078e0a03 */
[----:B------:R-:W-:Y:S02]  /*1340*/  IMAD R21, R5, R8, R21 ;  /* 0x0000000805157224 */ /* 0x000fe400078e0215 */
[----:B------:R-:W-:-:S07]  /*1350*/  IMAD R20, R3, R2, R20 ;  /* 0x0000000203147224 */ /* 0x000fce00078e0214 */
.L_x_16:
[----:B------:R-:W-:Y:S01]  /*1360*/  BAR.SYNC.DEFER_BLOCKING 0x0 ;  /* 0x0000000000007b1d */ /* 0x000fe20000010000 */
[----:B------:R-:W-:Y:S01]  /*1370*/  UISETP.NE.AND UP1, UPT, UR8, 0x2, UPT ;  /* 0x000000020800788c */ /* 0x000fe2000bf25270 */
[----:B------:R-:W-:Y:S02]  /*1380*/  ISETP.NE.OR P5, PT, R0, 0x2, !P5 ;  /* 0x000000020000780c */ /* 0x000fe40006fa5670 */
[----:B------:R-:W-:-:S06]  /*1390*/  LOP3.LUT R2, R170, 0x1f, RZ, 0xc0, !PT ;  /* 0x0000001faa027812 */ /* 0x000fcc00078ec0ff */
[----:B------:R-:W-:Y:S05]  /*13a0*/  BRA.U UP1, `(.L_x_17) ;  /* 0x0000001101a87547 */ /* 0x000fea000b800000 */
[----:B------:R-:W1:Y:S01]  /*13b0*/  LDCU UR13, c[0x0][0x38c] ;  /* 0x00007180ff0d77ac */ /* 0x000e620008000800 */
[----:B------:R-:W2:Y:S01]  /*13c0*/  LDC R9, c[0x0][0x370] ;  /* 0x0000dc00ff097b82 */ /* 0x000ea20000000800 */
[----:B------:R-:W-:Y:S01]  /*13d0*/  PLOP3.LUT P1, PT, PT, PT, UP2, 0x80, 0x8 ;  /* 0x000000000008781c */ /* 0x000fe20003f2f028 */
[----:B------:R-:W-:Y:S01]  /*13e0*/  HFMA2 R12, -RZ, RZ, 0, 0 ;  /* 0x00000000ff0c7431 */ /* 0x000fe200000001ff */
[----:B------:R-:W-:Y:S01]  /*13f0*/  ISETP.EQ.OR P4, PT, R2, RZ, P5 ;  /* 0x000000ff0200720c */ /* 0x000fe20002f82670 */
[----:B------:R-:W-:Y:S01]  /*1400*/  IMAD.MOV.U32 R15, RZ, RZ, 0x1 ;  /* 0x00000001ff0f7424 */ /* 0x000fe200078e00ff */
[----:B------:R-:W-:Y:S01]  /*1410*/  PLOP3.LUT P1, PT, P1, PT, PT, 0x8, 0x80 ;  /* 0x000000000080781c */ /* 0x000fe20000f2e170 */
[----:B------:R-:W-:Y:S01]  /*1420*/  IMAD.MOV.U32 R14, RZ, RZ, RZ ;  /* 0x000000ffff0e7224 */ /* 0x000fe200078e00ff */
[----:B------:R-:W-:Y:S01]  /*1430*/  MOV R8, 0x1 ;  /* 0x0000000100087802 */ /* 0x000fe20000000f00 */
[----:B------:R-:W4:Y:S01]  /*1440*/  LDC R0, c[0x0][0x374] ;  /* 0x0000dd00ff007b82 */ /* 0x000f220000000800 */
[----:B------:R-:W-:Y:S01]  /*1450*/  IMAD.MOV.U32 R10, RZ, RZ, RZ ;  /* 0x000000ffff0a7224 */ /* 0x000fe200078e00ff */
[----:B------:R-:W2:Y:S01]  /*1460*/  LDCU.64 UR22, c[0x0][0x348] ;  /* 0x00006900ff1677ac */ /* 0x000ea20008000a00 */
[----:B------:R-:W-:Y:S01]  /*1470*/  UMOV UR6, URZ ;  /* 0x000000ff00067c82 */ /* 0x000fe20008000000 */
[----:B-1----:R-:W-:-:S04]  /*1480*/  UIADD3 UR5, UPT, UPT, UR13, 0x1f, URZ ;  /* 0x0000001f0d057890 */ /* 0x002fc8000fffe0ff */
[----:B------:R-:W-:-:S04]  /*1490*/  USHF.R.S32.HI UR4, URZ, 0x1f, UR5 ;  /* 0x0000001fff047899 */ /* 0x000fc80008011405 */
[----:B------:R-:W-:-:S04]  /*14a0*/  ULEA.HI UR4, UR4, UR5, URZ, 0x5 ;  /* 0x0000000504047291 */ /* 0x000fc8000f8f28ff */
[----:B------:R-:W-:Y:S02]  /*14b0*/  USHF.R.S32.HI UR15, URZ, 0x5, UR4 ;  /* 0x00000005ff0f7899 */ /* 0x000fe40008011404 */
[----:B------:R-:W-:Y:S02]  /*14c0*/  UIADD3 UR4, UPT, UPT, UR13, -0x1, URZ ;  /* 0xffffffff0d047890 */ /* 0x000fe4000fffe0ff */
[----:B------:R-:W-:Y:S02]  /*14d0*/  UISETP.LT.U32.AND UP0, UPT, UR15, 0x6, UPT ;  /* 0x000000060f00788c */ /* 0x000fe4000bf01070 */
[----:B------:R-:W-:Y:S02]  /*14e0*/  UISETP.GE.U32.AND UP1, UPT, UR4, -0x3f, UPT ;  /* 0xffffffc10400788c */ /* 0x000fe4000bf26070 */
[----:B------:R-:W-:Y:S02]  /*14f0*/  USEL UR14, UR15, 0x6, UP0 ;  /* 0x000000060f0e7887 */ /* 0x000fe40008000000 */
[----:B------:R-:W-:-:S02]  /*1500*/  UIADD3 UR13, UPT, UPT, UR13, 0x3e, URZ ;  /* 0x0000003e0d0d7890 */ /* 0x000fc4000fffe0ff */
[----:B------:R-:W-:Y:S02]  /*1510*/  UIADD3 UR5, UPT, UPT, UR14, -0x1, URZ ;  /* 0xffffffff0e057890 */ /* 0x000fe4000fffe0ff */
[----:B------:R-:W-:-:S03]  /*1520*/  UIADD3 UR7, UPT, UPT, UR15, -UR14, URZ ;  /* 0x8000000e0f077290 */ /* 0x000fc6000fffe0ff */
[----:B------:R-:W-:-:S04]  /*1530*/  @UP1 UIADD3 UR5, UPT, UPT, UR14, URZ, URZ ;  /* 0x000000ff0e051290 */ /* 0x000fc8000fffe0ff */
[----:B--2---:R-:W-:-:S12]  /*1540*/  UIADD3 UR5, UPT, UPT, UR5, 0x1, URZ ;  /* 0x0000000105057890 */ /* 0x004fd8000fffe0ff */
.L_x_35:
[----:B------:R-:W-:Y:S01]  /*1550*/  UISETP.NE.AND UP0, UPT, UR37, URZ, UPT ;  /* 0x000000ff2500728c */ /* 0x000fe2000bf05270 */
[----:B------:R-:W1:Y:S08]  /*1560*/  S2UR UR37, SR_CgaCtaId ;  /* 0x00000000002579c3 */ /* 0x000e700000008800 */
[----:B------:R-:W-:Y:S05]  /*1570*/  BRA.U UP0, `(.L_x_18) ;  /* 0x0000000100347547 */ /* 0x000fea000b800000 */
[----:B------:R-:W2:Y:S01]  /*1580*/  S2R R2, SR_CgaCtaId ;  /* 0x0000000000027919 */ /* 0x000ea20000008800 */
[----:B------:R-:W-:-:S04]  /*1590*/  MOV R3, 0x400 ;  /* 0x0000040000037802 */ /* 0x000fc80000000f00 */
[----:B--2---:R-:W-:Y:S02]  /*15a0*/  LEA R3, R2, R3, 0x18 ;  /* 0x0000000302037211 */ /* 0x004fe400078ec0ff */
[----:B------:R-:W-:-:S03]  /*15b0*/  SHF.L.U32 R2, R8, 0x1f, RZ ;  /* 0x0000001f08027819 */ /* 0x000fc600000006ff */
[----:B------:R-:W-:-:S04]  /*15c0*/  IMAD R3, R10, 0x8, R3 ;  /* 0x000000080a037824 */ /* 0x000fc800078e0203 */
[----:B------:R-:W2:Y:S02]  /*15d0*/  SYNCS.PHASECHK.TRANS64.TRYWAIT P0, [R3+URZ+0x100], R2 ;  /* 0x00010002030075a7 */ /* 0x000ea400080011ff */
[----:B--2---:R-:W-:Y:S05]  /*15e0*/  @!P0 BRA `(.L_x_19) ;  /* 0x0000009400c08947 */ /* 0x004fea0003800000 */
.L_x_131:
[----:B------:R-:W-:Y:S01]  /*15f0*/  VIADD R10, R10, 0x1 ;  /* 0x000000010a0a7836 */ /* 0x000fe20000000000 */
[----:B------:R2:W-:Y:S04]  /*1600*/  SYNCS.ARRIVE.TRANS64.A1T0 RZ, [R3+URZ+0xf0], RZ ;  /* 0x0000f0ff03ff79a7 */ /* 0x0005e800081000ff */
[----:B------:R-:W-:-:S04]  /*1610*/  ISETP.NE.AND P0, PT, R10, 0x2, PT ;  /* 0x000000020a00780c */ /* 0x000fc80003f05270 */
[----:B------:R-:W-:Y:S02]  /*1620*/  SEL R10, R10, RZ, P0 ;  /* 0x000000ff0a0a7207 */ /* 0x000fe40000000000 */
[----:B--2---:R-:W-:-:S04]  /*1630*/  SEL R3, RZ, 0x1, P0 ;  /* 0x00000001ff037807 */ /* 0x004fc80000000000 */
[----:B------:R-:W-:-:S07]  /*1640*/  LOP3.LUT R8, R8, R3, RZ, 0x3c, !PT ;  /* 0x0000000308087212 */ /* 0x000fce00078e3cff */
.L_x_18:
[----:B------:R-:W-:Y:S01]  /*1650*/  UMOV UR4, 0x400 ;  /* 0x0000040000047882 */ /* 0x000fe20000000000 */
[----:B------:R-:W-:Y:S01]  /*1660*/  SHF.L.U32 R2, R15, 0x1f, RZ ;  /* 0x0000001f0f027819 */ /* 0x000fe200000006ff */
[----:B-1----:R-:W-:Y:S01]  /*1670*/  ULEA UR4, UR37, UR4, 0x18 ;  /* 0x0000000425047291 */ /* 0x002fe2000f8ec0ff */
[----:B------:R-:W-:Y:S01]  /*1680*/  R2UR UR35, R21 ;  /* 0x00000000152372ca */ /* 0x000fe200000e0000 */
[----:B------:R-:W-:Y:S01]  /*1690*/  UISETP.GE.U32.AND UP0, UPT, UR13, 0x3f, UPT ;  /* 0x0000003f0d00788c */ /* 0x000fe2000bf06070 */
[----:B------:R-:W-:Y:S01]  /*16a0*/  R2UR UR11, R20 ;  /* 0x00000000140b72ca */ /* 0x000fe200000e0000 */
[----:B------:R-:W-:Y:S01]  /*16b0*/  ULEA UR8, UR6, UR4, 0x3 ;  /* 0x0000000406087291 */ /* 0x000fe2000f8e18ff */
[----:B------:R-:W-:-:S08]  /*16c0*/  UMOV UR24, URZ ;  /* 0x000000ff00187c82 */ /* 0x000fd00008000000 */
[----:B------:R1:W2:Y:S01]  /*16d0*/  SYNCS.PHASECHK.TRANS64.TRYWAIT P0, [UR8+0x30], R2 ;  /* 0x00003002ff0075a7 */ /* 0x0002a20008001108 */
[----:B------:R-:W-:Y:S02]  /*16e0*/  USHF.L.U32 UR35, UR35, 0x7, URZ ;  /* 0x0000000723237899 */ /* 0x000fe400080006ff */
[----:B------:R-:W-:Y:S01]  /*16f0*/  USHF.L.U32 UR11, UR11, 0x8, URZ ;  /* 0x000000080b0b7899 */ /* 0x000fe200080006ff */
[----:B------:R-:W-:Y:S11]  /*1700*/  BRA.U !UP0, `(.L_x_20) ;  /* 0x0000000108a87547 */ /* 0x000ff6000b800000 */
[----:B------:R-:W-:Y:S01]  /*1710*/  UMOV UR16, URZ ;  /* 0x000000ff00107c82 */ /* 0x000fe20008000000 */
[----:B------:R-:W-:-:S05]  /*1720*/  UMOV UR17, UR6 ;  /* 0x0000000600117c82 */ /* 0x000fca0008000000 */
.L_x_25:
[----:B-1----:R-:W-:Y:S01]  /*1730*/  ULEA UR33, UR17, UR4, 0x3 ;  /* 0x0000000411217291 */ /* 0x002fe2000f8e18ff */
[----:B--2---:R-:W-:Y:S01]  /*1740*/  @!P5 MOV R3, 0x6000 ;  /* 0x000060000003d802 */ /* 0x004fe20000000f00 */
[----:B--2---:R-:W-:Y:S10]  /*1750*/  @P0 BRA `(.L_x_21) ;  /* 0x00000000000c0947 */ /* 0x004ff40003800000 */
[----:B------:R-:W-:-:S04]  /*1760*/  SHF.L.U32 R5, R15, 0x1f, RZ ;  /* 0x0000001f0f057819 */ /* 0x000fc800000006ff */
[----:B------:R-:W2:Y:S02]  /*1770*/  SYNCS.PHASECHK.TRANS64.TRYWAIT P0, [UR33+0x30], R5 ;  /* 0x00003005ff0075a7 */ /* 0x000ea40008001121 */
[----:B--2---:R-:W-:Y:S05]  /*1780*/  @!P0 BRA `(.L_x_22) ;  /* 0x00000094006c8947 */ /* 0x004fea0003800000 */
.L_x_21:
[----:B------:R2:W-:Y:S01]  /*1790*/  @!P5 SYNCS.ARRIVE.TRANS64 RZ, [UR33], R3 ;  /* 0x00000003ffffd9a7 */ /* 0x0005e20008000021 */
[----:B------:R-:W-:Y:S04]  /*17a0*/  BSSY.RECONVERGENT B0, `(.L_x_23) ;  /* 0x0000003000007945 */ /* 0x000fe80003800200 */
[----:B------:R-:W-:Y:S05]  /*17b0*/  @P4 BRA `(.L_x_24) ;  /* 0x0000000000044947 */ /* 0x000fea0003800000 */
[----:B------:R-:W-:Y:S05]  /*17c0*/  BPT.TRAP 0x1 ;  /* 0x000000040000795c */ /* 0x000fea0000300000 */
.L_x_24:
[----:B------:R-:W-:Y:S05]  /*17d0*/  BSYNC.RECONVERGENT B0 ;  /* 0x0000000000007941 */ /* 0x000fea0003800200 */
.L_x_23:
[----:B------:R-:W-:Y:S02]  /*17e0*/  UIADD3 UR6, UPT, UPT, UR17, 0x1, URZ ;  /* 0x0000000111067890 */ /* 0x000fe4000fffe0ff */
[----:B------:R-:W-:Y:S02]  /*17f0*/  ULEA UR32, UR17, UR4, 0xd ;  /* 0x0000000411207291 */ /* 0x000fe4000f8e68ff */
[----:B------:R-:W-:Y:S02]  /*1800*/  UISETP.NE.AND UP0, UPT, UR6, 0x6, UPT ;  /* 0x000000060600788c */ /* 0x000fe4000bf05270 */
[----:B------:R-:W-:Y:S02]  /*1810*/  UIADD3 UR26, UP1, UPT, UR22, 0x80, URZ ;  /* 0x00000080161a7890 */ /* 0x000fe4000ff3e0ff */
[----:B------:R-:W-:Y:S02]  /*1820*/  USEL UR9, URZ, 0x1, UP0 ;  /* 0x00000001ff097887 */ /* 0x000fe40008000000 */
[----:B------:R-:W-:-:S02]  /*1830*/  USEL UR6, UR6, URZ, UP0 ;  /* 0x000000ff06067287 */ /* 0x000fc40008000000 */
[----:B------:R-:W-:Y:S02]  /*1840*/  UIADD3 UR20, UP0, UPT, UR22, 0x180, URZ ;  /* 0x0000018016147890 */ /* 0x000fe4000ff1e0ff */
[----:B------:R-:W-:Y:S01]  /*1850*/  ULEA UR8, UR6, UR4, 0x3 ;  /* 0x0000000406087291 */ /* 0x000fe2000f8e18ff */
[----:B------:R-:W-:Y:S01]  /*1860*/  LOP3.LUT R15, R15, UR9, RZ, 0x3c, !PT ;  /* 0x000000090f0f7c12 */ /* 0x000fe2000f8e3cff */
[----:B------:R-:W-:Y:S02]  /*1870*/  USHF.L.U32 UR34, UR16, 0x5, URZ ;  /* 0x0000000510227899 */ /* 0x000fe400080006ff */
[----:B------:R-:W-:Y:S01]  /*1880*/  UIADD3.X UR27, UPT, UPT, URZ, UR23, URZ, UP1, !UPT ;  /* 0x00000017ff1b7290 */ /* 0x000fe20008ffe4ff */
[----:B-1----:R-:W-:Y:S01]  /*1890*/  SHF.L.U32 R2, R15, 0x1f, RZ ;  /* 0x0000001f0f027819 */ /* 0x002fe200000006ff */
[----:B------:R-:W-:Y:S02]  /*18a0*/  UIADD3 UR32, UPT, UPT, UR32, 0x10800, URZ ;  /* 0x0001080020207890 */ /* 0x000fe4000fffe0ff */
[----:B------:R-:W-:Y:S01]  /*18b0*/  UIADD3.X UR21, UPT, UPT, URZ, UR23, URZ, UP0, !UPT ;  /* 0x00000017ff157290 */ /* 0x000fe200087fe4ff */
[----:B------:R1:W1:Y:S01]  /*18c0*/  SYNCS.PHASECHK.TRANS64.TRYWAIT P0, [UR8+0x30], R2 ;  /* 0x00003002ff0075a7 */ /* 0x0002620008001108 */
[----:B------:R-:W-:Y:S01]  /*18d0*/  ULEA UR8, UR17, UR4, 0xe ;  /* 0x0000000411087291 */ /* 0x000fe2000f8e70ff */
[----:B------:R-:W-:Y:S01]  /*18e0*/  UMOV UR18, 0x0 ;  /* 0x0000000000127882 */ /* 0x000fe20000000000 */
[----:B------:R-:W-:-:S02]  /*18f0*/  UMOV UR19, 0x10000000 ;  /* 0x1000000000137882 */ /* 0x000fc40000000000 */
[----:B------:R-:W-:Y:S01]  /*1900*/  UIADD3 UR8, UPT, UPT, UR8, 0x1c800, URZ ;  /* 0x0001c80008087890 */ /* 0x000fe2000fffe0ff */
[----:B------:R1:W-:Y:S01]  /*1910*/  UTMALDG.3D [UR32], [UR26], desc[UR18] ;  /* 0x000012201a0075b4 */ /* 0x0003e20008011000 */
[----:B------:R-:W-:Y:S01]  /*1920*/  UMOV UR12, UR36 ;  /* 0x00000024000c7c82 */ /* 0x000fe20008000000 */
[----:B------:R-:W-:Y:S01]  /*1930*/  UMOV UR9, UR33 ;  /* 0x0000002100097c82 */ /* 0x000fe20008000000 */
[----:B------:R-:W-:Y:S01]  /*1940*/  UMOV UR10, UR34 ;  /* 0x00000022000a7c82 */ /* 0x000fe20008000000 */
[----:B------:R-:W-:Y:S01]  /*1950*/  UIADD3 UR16, UPT, UPT, UR16, 0x1, URZ ;  /* 0x0000000110107890 */ /* 0x000fe2000fffe0ff */
[----:B------:R-:W-:Y:S01]  /*1960*/  UMOV UR24, UR5 ;  /* 0x0000000500187c82 */ /* 0x000fe20008000000 */
[----:B------:R-:W-:Y:S02]  /*1970*/  UMOV UR17, UR6 ;  /* 0x0000000600117c82 */ /* 0x000fe40008000000 */
[----:B------:R1:W-:Y:S01]  /*1980*/  UTMALDG.3D [UR8], [UR20], desc[UR18] ;  /* 0x00001208140075b4 */ /* 0x0003e20008011000 */
[----:B------:R-:W-:-:S09]  /*1990*/  UISETP.NE.AND UP0, UPT, UR16, UR5, UPT ;  /* 0x000000051000728c */ /* 0x000fd2000bf05270 */
[----:B------:R-:W-:Y:S05]  /*19a0*/  BRA.U UP0, `(.L_x_25) ;  /* 0xfffffffd00607547 */ /* 0x000fea000b83ffff */
.L_x_20:
[----:B-1----:R-:W-:Y:S01]  /*19b0*/  ULEA UR8, UR6, UR4, 0x3 ;  /* 0x0000000406087291 */ /* 0x002fe2000f8e18ff */
[----:B------:R-:W-:Y:S01]  /*19c0*/  SHF.L.U32 R2, R15, 0x1f, RZ ;  /* 0x0000001f0f027819 */ /* 0x000fe200000006ff */
[----:B------:R-:W-:Y:S01]  /*19d0*/  @!P1 SYNCS.ARRIVE.TRANS64.A1T0 RZ, [UR4+0xa8], RZ ;  /* 0x0000a8ffffff99a7 */ /* 0x000fe20008100004 */
[----:B------:R-:W-:-:S06]  /*19e0*/  UISETP.GT.AND UP0, UPT, UR15, UR14, UPT ;  /* 0x0000000e0f00728c */ /* 0x000fcc000bf04270 */
[----:B--2---:R1:W2:Y:S03]  /*19f0*/  SYNCS.PHASECHK.TRANS64.TRYWAIT P0, [UR8+0x30], R2 ;  /* 0x00003002ff0075a7 */ /* 0x0042a60008001108 */
[----:B------:R-:W-:Y:S05]  /*1a00*/  BRA.U !UP0, `(.L_x_26) ;  /* 0x0000000108ac7547 */ /* 0x000fea000b800000 */
[----:B------:R-:W-:Y:S01]  /*1a10*/  UIADD3 UR21, UPT, UPT, UR7, UR24, URZ ;  /* 0x0000001807157290 */ /* 0x000fe2000fffe0ff */
[----:B------:R-:W-:-:S11]  /*1a20*/  UMOV UR25, UR6 ;  /* 0x0000000600197c82 */ /* 0x000fd60008000000 */
.L_x_31:
[----:B-1----:R-:W-:Y:S01]  /*1a30*/  ULEA UR17, UR25, UR4, 0x3 ;  /* 0x0000000419117291 */ /* 0x002fe2000f8e18ff */
[----:B--2---:R-:W-:Y:S01]  /*1a40*/  @!P5 MOV R3, 0x6000 ;  /* 0x000060000003d802 */ /* 0x004fe20000000f00 */
[----:B--2---:R-:W-:Y:S10]  /*1a50*/  @P0 BRA `(.L_x_27) ;  /* 0x00000000000c0947 */ /* 0x004ff40003800000 */
[----:B------:R-:W-:-:S04]  /*1a60*/  SHF.L.U32 R5, R15, 0x1f, RZ ;  /* 0x0000001f0f057819 */ /* 0x000fc800000006ff */
[----:B------:R-:W2:Y:S02]  /*1a70*/  SYNCS.PHASECHK.TRANS64.TRYWAIT P0, [UR17+0x30], R5 ;  /* 0x00003005ff0075a7 */ /* 0x000ea40008001111 */
[----:B--2---:R-:W-:Y:S05]  /*1a80*/  @!P0 BRA `(.L_x_28) ;  /* 0x0000009000c48947 */ /* 0x004fea0003800000 */
.L_x_27:
[----:B------:R2:W-:Y:S01]  /*1a90*/  @!P5 SYNCS.ARRIVE.TRANS64 RZ, [UR17], R3 ;  /* 0x00000003ffffd9a7 */ /* 0x0005e20008000011 */
[----:B------:R-:W-:Y:S04]  /*1aa0*/  BSSY.RECONVERGENT B0, `(.L_x_29) ;  /* 0x0000003000007945 */ /* 0x000fe80003800200 */
[----:B------:R-:W-:Y:S05]  /*1ab0*/  @P4 BRA `(.L_x_30) ;  /* 0x0000000000044947 */ /* 0x000fea0003800000 */
[----:B------:R-:W-:Y:S05]  /*1ac0*/  BPT.TRAP 0x1 ;  /* 0x000000040000795c */ /* 0x000fea0000300000 */
.L_x_30:
[----:B------:R-:W-:Y:S05]  /*1ad0*/  BSYNC.RECONVERGENT B0 ;  /* 0x0000000000007941 */ /* 0x000fea0003800200 */
.L_x_29:
        /* <DEDUP_REMOVED lines=10> */
[----:B------:R-:W-:Y:S01]  /*1b80*/  UIADD3 UR16, UPT, UPT, UR16, 0x10800, URZ ;  /* 0x0001080010107890 */ /* 0x000fe2000fffe0ff */
[----:B-1----:R-:W-:Y:S01]  /*1b90*/  SHF.L.U32 R2, R15, 0x1f, RZ ;  /* 0x0000001f0f027819 */ /* 0x002fe200000006ff */
[----:B------:R-:W-:Y:S02]  /*1ba0*/  UIADD3.X UR31, UPT, UPT, URZ, UR23, URZ, UP1, !UPT ;  /* 0x00000017ff1f7290 */ /* 0x000fe40008ffe4ff */
[----:B------:R-:W-:Y:S01]  /*1bb0*/  UIADD3.X UR29, UPT, UPT, URZ, UR23, URZ, UP0, !UPT ;  /* 0x00000017ff1d7290 */ /* 0x000fe200087fe4ff */
[----:B------:R1:W1:Y:S01]  /*1bc0*/  SYNCS.PHASECHK.TRANS64.TRYWAIT P0, [UR8+0x30], R2 ;  /* 0x00003002ff0075a7 */ /* 0x0002620008001108 */
[----:B------:R-:W-:Y:S01]  /*1bd0*/  ULEA UR8, UR25, UR4, 0xe ;  /* 0x0000000419087291 */ /* 0x000fe2000f8e70ff */
[----:B------:R-:W-:Y:S01]  /*1be0*/  UMOV UR26, 0x0 ;  /* 0x00000000001a7882 */ /* 0x000fe20000000000 */
[----:B------:R-:W-:-:S02]  /*1bf0*/  UMOV UR27, 0x10000000 ;  /* 0x10000000001b7882 */ /* 0x000fc40000000000 */
[----:B------:R-:W-:Y:S01]  /*1c00*/  UIADD3 UR8, UPT, UPT, UR8, 0x1c800, URZ ;  /* 0x0001c80008087890 */ /* 0x000fe2000fffe0ff */
[----:B------:R-:W-:Y:S01]  /*1c10*/  UMOV UR19, UR35 ;  /* 0x0000002300137c82 */ /* 0x000fe20008000000 */
[----:B------:R-:W-:Y:S01]  /*1c20*/  UMOV UR20, UR36 ;  /* 0x0000002400147c82 */ /* 0x000fe20008000000 */
[----:B------:R-:W-:Y:S01]  /*1c30*/  UMOV UR12, UR36 ;  /* 0x00000024000c7c82 */ /* 0x000fe20008000000 */
[----:B------:R-:W-:Y:S01]  /*1c40*/  UMOV UR9, UR17 ;  /* 0x0000001100097c82 */ /* 0x000fe20008000000 */
[----:B------:R-:W-:Y:S01]  /*1c50*/  UMOV UR10, UR18 ;  /* 0x00000012000a7c82 */ /* 0x000fe20008000000 */
[----:B------:R1:W-:Y:S01]  /*1c60*/  UTMALDG.3D [UR16], [UR30], desc[UR26] ;  /* 0x00001a101e0075b4 */ /* 0x0003e20008011000 */
[----:B------:R-:W-:Y:S01]  /*1c70*/  UIADD3 UR24, UPT, UPT, UR24, 0x1, URZ ;  /* 0x0000000118187890 */ /* 0x000fe2000fffe0ff */
[----:B------:R-:W-:-:S03]  /*1c80*/  UMOV UR25, UR6 ;  /* 0x0000000600197c82 */ /* 0x000fc60008000000 */
[----:B------:R-:W-:Y:S01]  /*1c90*/  UISETP.NE.AND UP0, UPT, UR24, UR21, UPT ;  /* 0x000000151800728c */ /* 0x000fe2000bf05270 */
[----:B------:R1:W-:Y:S08]  /*1ca0*/  UTMALDG.3D [UR8], [UR28], desc[UR26] ;  /* 0x00001a081c0075b4 */ /* 0x0003f00008011000 */
[----:B------:R-:W-:Y:S05]  /*1cb0*/  BRA.U UP0, `(.L_x_31) ;  /* 0xfffffffd005c7547 */ /* 0x000fea000b83ffff */
.L_x_26:
[----:B-1----:R-:W-:Y:S01]  /*1cc0*/  LEA R2, R14, UR4, 0x3 ;  /* 0x000000040e027c11 */ /* 0x002fe2000f8e18ff */
[----:B------:R-:W-:Y:S01]  /*1cd0*/  NOP ;  /* 0x0000000000007918 */ /* 0x000fe20000000000 */
[----:B--2---:R-:W-:Y:S02]  /*1ce0*/  SHF.L.U32 R3, R12, 0x1f, RZ ;  /* 0x0000001f0c037819 */ /* 0x004fe400000006ff */
[----:B------:R-:W-:Y:S02]  /*1cf0*/  LEA R4, R14, UR4, 0x4 ;  /* 0x000000040e047c11 */ /* 0x000fe4000f8e20ff */
[----:B------:R-:W1:Y:S02]  /*1d00*/  SYNCS.PHASECHK.TRANS64.TRYWAIT P0, [R2+URZ+0xb0], R3 ;  /* 0x0000b003020075a7 */ /* 0x000e6400080011ff */
[----:B-1----:R-:W-:Y:S05]  /*1d10*/  @!P0 BRA `(.L_x_32) ;  /* 0x0000009000388947 */ /* 0x002fea0003800000 */
.L_x_134:
[----:B------:R-:W2:Y:S01]  /*1d20*/  LDS.128 R4, [R4+0x120] ;  /* 0x0001200004047984 */ /* 0x000ea20000000c00 */
[----:B---3--:R-:W-:Y:S01]  /*1d30*/  ISETP.GE.AND P0, PT, R72, 0x1, PT ;  /* 0x000000014800780c */ /* 0x008fe20003f06270 */
[----:B-1----:R-:W-:Y:S01]  /*1d40*/  VIADD R2, R2, 0xc0 ;  /* 0x000000c002027836 */ /* 0x002fe20000000000 */
[----:B------:R-:W-:Y:S01]  /*1d50*/  @!PT LDS RZ, [RZ] ;  /* 0x00000000fffff984 */ /* 0x000fe20000000800 */
[----:B------:R-:W-:Y:S01]  /*1d60*/  @!PT LDS RZ, [RZ] ;  /* 0x00000000fffff984 */ /* 0x000fe20000000800 */
[----:B------:R-:W-:Y:S01]  /*1d70*/  @!PT LDS RZ, [RZ] ;  /* 0x00000000fffff984 */ /* 0x000fe20000000800 */
[----:B------:R-:W-:Y:S01]  /*1d80*/  @!PT LDS RZ, [RZ] ;  /* 0x00000000fffff984 */ /* 0x000fe20000000800 */
[----:B------:R1:W-:Y:S06]  /*1d90*/  MEMBAR.ALL.CTA ;  /* 0x0000000000007992 */ /* 0x0003ec0000008000 */
[----:B-1----:R-:W1:Y:S01]  /*1da0*/  FENCE.VIEW.ASYNC.S ;  /* 0x00000000000073c6 */ /* 0x002e620000000000 */
[----:B------:R-:W-:-:S04]  /*1db0*/  PRMT R2, RZ, 0x654, R2 ;  /* 0x00000654ff027816 */ /* 0x000fc80000000002 */
[----:B-1----:R1:W-:Y:S01]  /*1dc0*/  SYNCS.ARRIVE.TRANS64.RED.A1T0 RZ, [R2+URZ], RZ ;  /* 0x000000ff02ff79a7 */ /* 0x0023e200081004ff */
[----:B--2---:R-:W-:-:S13]  /*1dd0*/  LOP3.LUT P2, RZ, R6, 0x1, RZ, 0xc0, !PT ;  /* 0x0000000106ff7812 */ /* 0x004fda000784c0ff */
[----:B------:R-:W-:Y:S01]  /*1de0*/  @P2 SHF.R.U32.HI R3, RZ, 0x10, R5 ;  /* 0x00000010ff032819 */ /* 0x000fe20000011605 */
[----:B------:R-:W-:Y:S01]  /*1df0*/  VOTEU.ANY UP0, P2 ;  /* 0x0000000000ff7886 */ /* 0x000fe20001000100 */
[----:B------:R-:W-:Y:S02]  /*1e00*/  @P2 MOV R13, R4 ;  /* 0x00000004000d2202 */ /* 0x000fe40000000f00 */
[----:B------:R-:W-:Y:S02]  /*1e10*/  @P2 R2UR.BROADCAST UR8, R3 ;  /* 0x00000000030822ca */ /* 0x000fe400008e0000 */
[----:B------:R-:W-:-:S11]  /*1e20*/  @P2 LOP3.LUT R11, R5, 0xffff, RZ, 0xc0, !PT ;  /* 0x0000ffff050b2812 */ /* 0x000fd600078ec0ff */
[----:B------:R-:W-:Y:S01]  /*1e30*/  @UP0 UMOV UR36, UR8 ;  /* 0x0000000800240c82 */ /* 0x000fe20008000000 */
[----:B-1----:R-:W-:Y:S05]  /*1e40*/  @!P0 BRA `(.L_x_33) ;  /* 0x0000000000b88947 */ /* 0x002fea0003800000 */
[----:B------:R-:W4:Y:S01]  /*1e50*/  LDC.64 R4, c[0x0][0xb18] ;  /* 0x0002c600ff047b82 */ /* 0x000f220000000a00 */
[----:B------:R-:W-:-:S07]  /*1e60*/  ISETP.NE.AND P3, PT, R72, 0x1, PT ;  /* 0x000000014800780c */ /* 0x000fce0003f65270 */
[----:B------:R-:W1:Y:S08]  /*1e70*/  LDC.64 R6, c[0x0][0xb10] ;  /* 0x0002c400ff067b82 */ /* 0x000e700000000a00 */
[----:B------:R-:W2:Y:S08]  /*1e80*/  LDC R16, c[0x0][0xb20] ;  /* 0x0002c800ff107b82 */ /* 0x000eb00000000800 */
[----:B------:R-:W3:Y:S01]  /*1e90*/  LDC R18, c[0x0][0xb0c] ;  /* 0x0002c300ff127b82 */ /* 0x000ee20000000800 */
[----:B----4-:R-:W-:Y:S01]  /*1ea0*/  IMAD.HI.U32 R17, R0, R5, RZ ;  /* 0x0000000500117227 */ /* 0x010fe200078e00ff */
[----:B------:R-:W-:-:S03]  /*1eb0*/  ISETP.NE.AND P0, PT, R4, 0x1, PT ;  /* 0x000000010400780c */ /* 0x000fc60003f05270 */
[----:B------:R-:W-:-:S03]  /*1ec0*/  IMAD.HI.U32 R5, R11, R5, RZ ;  /* 0x000000050b057227 */ /* 0x000fc600078e00ff */
[----:B------:R-:W4:Y:S01]  /*1ed0*/  LDC.64 R2, c[0x0][0xb28] ;  /* 0x0002ca00ff027b82 */ /* 0x000f220000000a00 */
[----:B-1----:R-:W-:-:S04]  /*1ee0*/  IMAD.HI.U32 R20, R9, R6, RZ ;  /* 0x0000000609147227 */ /* 0x002fc800078e00ff */
[----:B------:R-:W-:Y:S01]  /*1ef0*/  IMAD.HI.U32 R22, R13, R6, RZ ;  /* 0x000000060d167227 */ /* 0x000fe200078e00ff */
[----:B------:R-:W-:Y:S02]  /*1f00*/  SHF.R.U32.HI R20, RZ, R7, R20 ;  /* 0x00000007ff147219 */ /* 0x000fe40000011614 */
[-C--:B--2---:R-:W-:Y:S02]  /*1f10*/  SHF.R.U32.HI R17, RZ, R16.reuse, R17 ;  /* 0x00000010ff117219 */ /* 0x084fe40000011611 */
[----:B------:R-:W-:Y:S02]  /*1f20*/  SHF.R.U32.HI R16, RZ, R16, R5 ;  /* 0x00000010ff107219 */ /* 0x000fe40000011605 */
[----:B------:R-:W-:Y:S02]  /*1f30*/  SEL R17, R0, R17, !P0 ;  /* 0x0000001100117207 */ /* 0x000fe40004000000 */
[----:B------:R-:W-:Y:S02]  /*1f40*/  SHF.R.U32.HI R22, RZ, R7, R22 ;  /* 0x00000007ff167219 */ /* 0x000fe40000011616 */
[----:B---3--:R-:W-:-:S02]  /*1f50*/  ISETP.NE.AND P1, PT, R18, 0x1, PT ;  /* 0x000000011200780c */ /* 0x008fc40003f25270 */
[----:B------:R-:W-:Y:S02]  /*1f60*/  SEL R5, R11, R16, !P0 ;  /* 0x000000100b057207 */ /* 0x000fe40004000000 */
[----:B------:R-:W-:Y:S02]  /*1f70*/  SEL R19, R9, R20, !P1 ;  /* 0x0000001409137207 */ /* 0x000fe40004800000 */
[----:B------:R-:W-:Y:S01]  /*1f80*/  SEL R7, R13, R22, !P1 ;  /* 0x000000160d077207 */ /* 0x000fe20004800000 */
[----:B----4-:R-:W-:-:S04]  /*1f90*/  IMAD.HI.U32 R20, R17, R2, RZ ;  /* 0x0000000211147227 */ /* 0x010fc800078e00ff */
[----:B------:R-:W-:Y:S01]  /*1fa0*/  IMAD.HI.U32 R6, R19, R2, RZ ;  /* 0x0000000213067227 */ /* 0x000fe200078e00ff */
[----:B------:R-:W-:-:S04]  /*1fb0*/  @P3 SHF.R.U32.HI R17, RZ, R3, R20 ;  /* 0x00000003ff113219 */ /* 0x000fc80000011614 */
        /* <DEDUP_REMOVED lines=8> */
[----:B------:R-:W-:-:S04]  /*2040*/  @!P0 IMAD.HI.U32 R16, R7, R2, RZ ;  /* 0x0000000207108227 */ /* 0x000fc800078e00ff */
[----:B------:R-:W-:Y:S01]  /*2050*/  IMAD.MOV R2, RZ, RZ, -R6 ;  /* 0x000000ffff027224 */ /* 0x000fe200078e0a06 */
[----:B------:R-:W-:-:S03]  /*2060*/  @!P0 SHF.R.U32.HI R16, RZ, R3, R16 ;  /* 0x00000003ff108219 */ /* 0x000fc60000011610 */
[----:B------:R-:W-:Y:S01]  /*2070*/  IMAD R2, R72, R2, R5 ;  /* 0x0000000248027224 */ /* 0x000fe200078e0205 */
[----:B------:R-:W-:Y:S02]  /*2080*/  @!P0 SEL R3, R7, R16, !P3 ;  /* 0x0000001007038207 */ /* 0x000fe40005800000 */
[----:B------:R-:W-:-:S03]  /*2090*/  IADD3 R16, PT, PT, -R5, RZ, RZ ;  /* 0x000000ff05107210 */ /* 0x000fc60007ffe1ff */
[--C-:B------:R-:W-:Y:S02]  /*20a0*/  @!P0 IMAD.IADD R6, R6, 0x1, -R3.reuse ;  /* 0x0000000106068824 */ /* 0x100fe400078e0a03 */
[----:B------:R-:W-:Y:S01]  /*20b0*/  @!P0 IMAD R3, R2, R19, R3 ;  /* 0x0000001302038224 */ /* 0x000fe200078e0203 */
[----:B------:R-:W-:Y:S01]  /*20c0*/  IADD3 R2, PT, PT, -R7, RZ, RZ ;  /* 0x000000ff07027210 */ /* 0x000fe20007ffe1ff */
[----:B------:R-:W-:Y:S02]  /*20d0*/  @!P0 IMAD R5, R72, R6, R7 ;  /* 0x0000000648058224 */ /* 0x000fe400078e0207 */
[----:B------:R-:W-:Y:S02]  /*20e0*/  IMAD R11, R4, R16, R11 ;  /* 0x00000010040b7224 */ /* 0x000fe400078e020b */
[----:B------:R-:W-:Y:S02]  /*20f0*/  @!P0 IMAD.MOV.U32 R7, RZ, RZ, R3 ;  /* 0x000000ffff078224 */ /* 0x000fe400078e0003 */
[----:B------:R-:W-:-:S02]  /*2100*/  IMAD R2, R18, R2, R13 ;  /* 0x0000000212027224 */ /* 0x000fc400078e020d */
[----:B------:R-:W-:Y:S02]  /*2110*/  IMAD R11, R5, R4, R11 ;  /* 0x00000004050b7224 */ /* 0x000fe400078e020b */
[----:B------:R-:W-:Y:S02]  /*2120*/  IMAD R13, R7, R18, R2 ;  /* 0x00000012070d7224 */ /* 0x000fe400078e0202 */
.L_x_33:
[----:B------:R-:W1:Y:S02]  /*2130*/  LDCU UR8, c[0x0][0xb30] ;  /* 0x00016600ff0877ac */ /* 0x000e640008000800 */
[----:B-1----:R-:W-:-:S09]  /*2140*/  UISETP.NE.AND UP0, UPT, UR8, 0x1, UPT ;  /* 0x000000010800788c */ /* 0x002fd2000bf05270 */
[----:B------:R-:W-:Y:S05]  /*2150*/  BRA.U UP0, `(.L_x_34) ;  /* 0x0000000100407547 */ /* 0x000fea000b800000 */
[----:B------:R-:W1:Y:S08]  /*2160*/  LDC.64 R4, c[0x0][0xb10] ;  /* 0x0002c400ff047b82 */ /* 0x000e700000000a00 */
[----:B------:R-:W2:Y:S08]  /*2170*/  LDC.64 R2, c[0x0][0xb18] ;  /* 0x0002c600ff027b82 */ /* 0x000eb00000000a00 */
[----:B------:R-:W3:Y:S08]  /*2180*/  LDC R6, c[0x0][0xb20] ;  /* 0x0002c800ff067b82 */ /* 0x000ef00000000800 */
[----:B------:R-:W4:Y:S01]  /*2190*/  LDC R16, c[0x0][0xb0c] ;  /* 0x0002c300ff107b82 */ /* 0x000f220000000800 */
[----:B-1----:R-:W-:-:S05]  /*21a0*/  IMAD.HI.U32 R4, R13, R4, RZ ;  /* 0x000000040d047227 */ /* 0x002fca00078e00ff */
[----:B------:R-:W-:Y:S01]  /*21b0*/  SHF.R.U32.HI R4, RZ, R5, R4 ;  /* 0x00000005ff047219 */ /* 0x000fe20000011604 */
[----:B--2---:R-:W-:Y:S01]  /*21c0*/  IMAD.HI.U32 R3, R11, R3, RZ ;  /* 0x000000030b037227 */ /* 0x004fe200078e00ff */
[----:B------:R-:W-:-:S04]  /*21d0*/  ISETP.NE.AND P0, PT, R2, 0x1, PT ;  /* 0x000000010200780c */ /* 0x000fc80003f05270 */
[----:B---3--:R-:W-:-:S04]  /*21e0*/  SHF.R.U32.HI R6, RZ, R6, R3 ;  /* 0x00000006ff067219 */ /* 0x008fc80000011603 */
[----:B------:R-:W-:Y:S02]  /*21f0*/  SEL R3, R11, R6, !P0 ;  /* 0x000000060b037207 */ /* 0x000fe40004000000 */
[----:B----4-:R-:W-:-:S04]  /*2200*/  ISETP.NE.AND P1, PT, R16, 0x1, PT ;  /* 0x000000011000780c */ /* 0x010fc80003f25270 */
[----:B------:R-:W-:-:S05]  /*2210*/  SEL R4, R13, R4, !P1 ;  /* 0x000000040d047207 */ /* 0x000fca0004800000 */
[----:B------:R-:W-:Y:S02]  /*2220*/  IMAD.IADD R5, R3, 0x1, -R4 ;  /* 0x0000000103057824 */ /* 0x000fe400078e0a04 */
[----:B------:R-:W-:Y:S02]  /*2230*/  IMAD.IADD R3, R4, 0x1, -R3 ;  /* 0x0000000104037824 */ /* 0x000fe400078e0a03 */
[----:B------:R-:W-:Y:S02]  /*2240*/  IMAD R13, R5, R16, R13 ;  /* 0x00000010050d7224 */ /* 0x000fe400078e020d */
[----:B------:R-:W-:-:S07]  /*2250*/  IMAD R11, R3, R2, R11 ;  /* 0x00000002030b7224 */ /* 0x000fce00078e020b */
.L_x_34:
[----:B------:R-:W-:Y:S01]  /*2260*/  VIADD R14, R14, 0x1 ;  /* 0x000000010e0e7836 */ /* 0x000fe20000000000 */
[----:B------:R-:W-:Y:S01]  /*2270*/  PLOP3.LUT P1, PT, PT, PT, PT, 0x80, 0x8 ;  /* 0x000000000008781c */ /* 0x000fe20003f2f070 */
[----:B------:R-:W-:Y:S02]  /*2280*/  IMAD.IADD R21, R13, 0x1, R156 ;  /* 0x000000010d157824 */ /* 0x000fe400078e029c */
[----:B------:R-:W-:Y:S01]  /*2290*/  IMAD.IADD R20, R11, 0x1, R154 ;  /* 0x000000010b147824 */ /* 0x000fe200078e029a */
[----:B------:R-:W-:-:S04]  /*22a0*/  ISETP.NE.AND P0, PT, R14, 0x2, PT ;  /* 0x000000020e00780c */ /* 0x000fc80003f05270 */
[----:B------:R-:W-:Y:S02]  /*22b0*/  SEL R3, RZ, 0x1, P0 ;  /* 0x00000001ff037807 */ /* 0x000fe40000000000 */
[----:B------:R-:W-:Y:S02]  /*22c0*/  SEL R14, R14, RZ, P0 ;  /* 0x000000ff0e0e7207 */ /* 0x000fe40000000000 */
[----:B------:R-:W-:Y:S01]  /*22d0*/  LOP3.LUT R12, R12, R3, RZ, 0x3c, !PT ;  /* 0x000000030c0c7212 */ /* 0x000fe200078e3cff */
[----:B------:R-:W-:Y:S06]  /*22e0*/  @P2 BRA `(.L_x_35) ;  /* 0xfffffff000982947 */ /* 0x000fec000383ffff */
[----:B------:R-:W-:Y:S01]  /*22f0*/  UIADD3 UR4, UPT, UPT, UR4, 0x30, URZ ;  /* 0x0000003004047890 */ /* 0x000fe2000fffe0ff */
[----:B------:R-:W-:-:S03]  /*2300*/  SHF.L.U32 R3, R15, 0x1f, RZ ;  /* 0x0000001f0f037819 */ /* 0x000fc600000006ff */
[----:B------:R-:W-:-:S09]  /*2310*/  ULEA UR5, UR6, UR4, 0x3 ;  /* 0x0000000406057291 */ /* 0x000fd2000f8e18ff */
[----:B------:R-:W1:Y:S02]  /*2320*/  SYNCS.PHASECHK.TRANS64.TRYWAIT P0, [UR5], R3 ;  /* 0x00000003ff0075a7 */ /* 0x000e640008001105 */
[----:B-1----:R-:W-:Y:S05]  /*2330*/  @!P0 BRA `(.L_x_36) ;  /* 0x0000008800c48947 */ /* 0x002fea0003800000 */
.L_x_136:
[----:B------:R-:W-:-:S04]  /*2340*/  UIADD3 UR6, UPT, UPT, UR6, 0x1, URZ ;  /* 0x0000000106067890 */ /* 0x000fc8000fffe0ff */
[----:B------:R-:W-:-:S04]  /*2350*/  UISETP.NE.AND UP0, UPT, UR6, 0x6, UPT ;  /* 0x000000060600788c */ /* 0x000fc8000bf05270 */
[----:B------:R-:W-:Y:S02]  /*2360*/  USEL UR7, URZ, 0x1, UP0 ;  /* 0x00000001ff077887 */ /* 0x000fe40008000000 */
[----:B------:R-:W-:-:S04]  /*2370*/  USEL UR6, UR6, URZ, UP0 ;  /* 0x000000ff06067287 */ /* 0x000fc80008000000 */
[----:B------:R-:W-:Y:S01]  /*2380*/  ULEA UR5, UR6, UR4, 0x3 ;  /* 0x0000000406057291 */ /* 0x000fe2000f8e18ff */
[----:B------:R-:W-:-:S04]  /*2390*/  LOP3.LUT R2, R15, UR7, RZ, 0x3c, !PT ;  /* 0x000000070f027c12 */ /* 0x000fc8000f8e3cff */
[----:B-1----:R-:W-:-:S04]  /*23a0*/  SHF.L.U32 R3, R2, 0x1f, RZ ;  /* 0x0000001f02037819 */ /* 0x002fc800000006ff */
[----:B------:R-:W1:Y:S02]  /*23b0*/  SYNCS.PHASECHK.TRANS64.TRYWAIT P0, [UR5], R3 ;  /* 0x00000003ff0075a7 */ /* 0x000e640008001105 */
[----:B-1----:R-:W-:Y:S05]  /*23c0*/  @!P0 BRA `(.L_x_37) ;  /* 0x0000008800b88947 */ /* 0x002fea0003800000 */
.L_x_138:
        /* <DEDUP_REMOVED lines=9> */
.L_x_140:
        /* <DEDUP_REMOVED lines=9> */
.L_x_142:
        /* <DEDUP_REMOVED lines=9> */
.L_x_144:
[----:B------:R-:W-:-:S04]  /*2580*/  UIADD3 UR6, UPT, UPT, UR6, 0x1, URZ ;  /* 0x0000000106067890 */ /* 0x000fc8000fffe0ff */
[----:B------:R-:W-:-:S04]  /*2590*/  UISETP.NE.AND UP0, UPT, UR6, 0x6, UPT ;  /* 0x000000060600788c */ /* 0x000fc8000bf05270 */
[----:B------:R-:W-:Y:S02]  /*25a0*/  USEL UR5, URZ, 0x1, UP0 ;  /* 0x00000001ff057887 */ /* 0x000fe40008000000 */
[----:B------:R-:W-:-:S04]  /*25b0*/  USEL UR6, UR6, URZ, UP0 ;  /* 0x000000ff06067287 */ /* 0x000fc80008000000 */
[----:B------:R-:W-:Y:S01]  /*25c0*/  ULEA UR6, UR6, UR4, 0x3 ;  /* 0x0000000406067291 */ /* 0x000fe2000f8e18ff */
[----:B-1----:R-:W-:-:S04]  /*25d0*/  LOP3.LUT R3, R2, UR5, RZ, 0x3c, !PT ;  /* 0x0000000502037c12 */ /* 0x002fc8000f8e3cff */
[----:B------:R-:W-:Y:S01]  /*25e0*/  SHF.L.U32 R3, R3, 0x1f, RZ ;  /* 0x0000001f03037819 */ /* 0x000fe200000006ff */
[----:B----4-:R-:W-:-:S07]  /*25f0*/  IMAD.U32 R0, RZ, RZ, UR6 ;  /* 0x00000006ff007e24 */ /* 0x010fce000f8e00ff */
.L_x_41:
[----:B-1----:R1:W2:Y:S02]  /*2600*/  SYNCS.PHASECHK.TRANS64.TRYWAIT P0, [R0+URZ], R3 ;  /* 0x00000003000075a7 */ /* 0x0022a400080011ff */
[----:B--2---:R-:W-:Y:S05]  /*2610*/  @!P0 NANOSLEEP.SYNCS 0x989680 ;  /* 0x009896800000895d */ /* 0x004fea0003900000 */
[----:B------:R-:W2:Y:S02]  /*2620*/  @!P0 SYNCS.PHASECHK.TRANS64 P0, [R0+URZ], R3 ;  /* 0x00000003000085a7 */ /* 0x000ea400080010ff */
[----:B--2---:R-:W-:Y:S05]  /*2630*/  @P0 EXIT ;  /* 0x000000000000094d */ /* 0x004fea0003800000 */
[----:B------:R-:W-:Y:S05]  /*2640*/  BRA `(.L_x_41) ;  /* 0xfffffffc00ec7947 */ /* 0x000fea000383ffff */
.L_x_17:
[----:B------:R-:W-:-:S04]  /*2650*/  UISETP.NE.AND UP1, UPT, UR37, URZ, UPT ;  /* 0x000000ff2500728c */ /* 0x000fc8000bf25270 */
[----:B------:R-:W-:-:S09]  /*2660*/  UISETP.NE.OR UP1, UPT, UR8, 0x1, UP1 ;  /* 0x000000010800788c */ /* 0x000fd20008f25670 */
[----:B------:R-:W-:Y:S05]  /*2670*/  BRA.U UP1, `(.L_x_42) ;  /* 0x0000000501487547 */ /* 0x000fea000b800000 */
[----:B------:R-:W-:Y:S01]  /*2680*/  ISETP.NE.AND P2, PT, R2, RZ, PT ;  /* 0x000000ff0200720c */ /* 0x000fe20003f45270 */
[----:B------:R-:W-:Y:S01]  /*2690*/  IMAD.MOV.U32 R12, RZ, RZ, 0x1 ;  /* 0x00000001ff0c7424 */ /* 0x000fe200078e00ff */
[----:B------:R-:W-:Y:S02]  /*26a0*/  CS2R R10, SRZ ;  /* 0x00000000000a7805 */ /* 0x000fe4000001ff00 */
[----:B------:R-:W-:Y:S01]  /*26b0*/  CS2R R8, SRZ ;  /* 0x0000000000087805 */ /* 0x000fe2000001ff00 */
[----:B------:R-:W-:Y:S01]  /*26c0*/  UMOV UR4, 0x400 ;  /* 0x0000040000047882 */ /* 0x000fe20000000000 */
[----:B------:R-:W-:Y:S01]  /*26d0*/  UMOV UR6, URZ ;  /* 0x000000ff00067c82 */ /* 0x000fe20008000000 */
[----:B------:R-:W-:-:S12]  /*26e0*/  ULEA UR37, UR37, UR4, 0x18 ;  /* 0x0000000425257291 */ /* 0x000fd8000f8ec0ff */
.L_x_46:
[----:B------:R-:W-:Y:S02]  /*26f0*/  LEA R0, R8, UR37, 0x3 ;  /* 0x0000002508007c11 */ /* 0x000fe4000f8e18ff */
[----:B------:R-:W-:-:S03]  /*2700*/  SHF.L.U32 R5, R9, 0x1f, RZ ;  /* 0x0000001f09057819 */ /* 0x000fc600000006ff */
[----:B------:R-:W-:Y:S01]  /*2710*/  VIADD R4, R0, 0x100 ;  /* 0x0000010000047836 */ /* 0x000fe20000000000 */
[----:B------:R-:W1:Y:S02]  /*2720*/  SYNCS.PHASECHK.TRANS64.TRYWAIT P0, [R0+URZ+0xf0], R5 ;  /* 0x0000f005000075a7 */ /* 0x000e6400080011ff */
[----:B-1----:R-:W-:Y:S05]  /*2730*/  @!P0 BRA `(.L_x_43) ;  /* 0x00000088003c8947 */ /* 0x002fea0003800000 */
.L_x_145:
[----:B------:R-:W-:Y:S01]  /*2740*/  ULEA UR5, UR6, UR37, 0x3 ;  /* 0x0000002506057291 */ /* 0x000fe2000f8e18ff */
[----:B------:R-:W-:Y:S02]  /*2750*/  PRMT R4, RZ, 0x654, R4 ;  /* 0x00000654ff047816 */ /* 0x000fe40000000004 */
[----:B-1----:R-:W-:Y:S01]  /*2760*/  SHF.L.U32 R5, R12, 0x1f, RZ ;  /* 0x0000001f0c057819 */ /* 0x002fe200000006ff */
[----:B------:R-:W-:Y:S01]  /*2770*/  UIADD3 UR4, UPT, UPT, UR5, 0xb0, URZ ;  /* 0x000000b005047890 */ /* 0x000fe2000fffe0ff */
[----:B------:R1:W-:Y:S05]  /*2780*/  SYNCS.ARRIVE.TRANS64.RED.A1T0 RZ, [R4+URZ], RZ ;  /* 0x000000ff04ff79a7 */ /* 0x0003ea00081004ff */
[----:B------:R-:W-:Y:S01]  /*2790*/  IMAD.U32 R7, RZ, RZ, UR4 ;  /* 0x00000004ff077e24 */ /* 0x000fe2000f8e00ff */
[----:B------:R-:W2:Y:S04]  /*27a0*/  SYNCS.PHASECHK.TRANS64.TRYWAIT P0, [UR5+0xc0], R5 ;  /* 0x0000c005ff0075a7 */ /* 0x000ea80008001105 */
[----:B------:R-:W-:Y:S01]  /*27b0*/  PRMT R6, R2, 0x654, R7 ;  /* 0x0000065402067816 */ /* 0x000fe20000000007 */
[----:B-1----:R-:W-:Y:S01]  /*27c0*/  @!P2 IMAD.MOV.U32 R4, RZ, RZ, 0x10 ;  /* 0x00000010ff04a424 */ /* 0x002fe200078e00ff */
[----:B--2---:R-:W-:Y:S06]  /*27d0*/  @!P0 BRA `(.L_x_44) ;  /* 0x0000008800288947 */ /* 0x004fec0003800000 */
.L_x_147:
[----:B------:R-:W-:Y:S01]  /*27e0*/  ULEA UR4, UR6, UR37, 0x4 ;  /* 0x0000002506047291 */ /* 0x000fe2000f8e20ff */
[----:B------:R-:W-:Y:S01]  /*27f0*/  SEL R3, R6, R3, !P2 ;  /* 0x0000000306037207 */ /* 0x000fe20005000000 */
[----:B------:R-:W-:Y:S01]  /*2800*/  UIADD3 UR5, UPT, UPT, UR5, 0xb0, URZ ;  /* 0x000000b005057890 */ /* 0x000fe2000fffe0ff */
[----:B-1----:R-:W-:Y:S01]  /*2810*/  LEA R0, R11, UR37, 0x3 ;  /* 0x000000250b007c11 */ /* 0x002fe2000f8e18ff */
[----:B------:R-:W-:Y:S01]  /*2820*/  UIADD3 UR4, UPT, UPT, UR4, 0x120, URZ ;  /* 0x0000012004047890 */ /* 0x000fe2000fffe0ff */
[----:B------:R-:W-:Y:S01]  /*2830*/  SHF.L.U32 R5, R10, 0x1f, RZ ;  /* 0x0000001f0a057819 */ /* 0x000fe200000006ff */
[----:B------:R1:W-:Y:S01]  /*2840*/  @!P2 SYNCS.ARRIVE.TRANS64.RED RZ, [R3+URZ], R4 ;  /* 0x0000000403ffa9a7 */ /* 0x0003e200080004ff */
[----:B------:R-:W-:Y:S01]  /*2850*/  UIADD3 UR6, UPT, UPT, UR6, 0x1, URZ ;  /* 0x0000000106067890 */ /* 0x000fe2000fffe0ff */
[----:B------:R-:W-:-:S03]  /*2860*/  VIADD R8, R8, 0x1 ;  /* 0x0000000108087836 */ /* 0x000fc60000000000 */
[----:B------:R-:W-:Y:S02]  /*2870*/  UISETP.NE.AND UP0, UPT, UR6, 0x2, UPT ;  /* 0x000000020600788c */ /* 0x000fe4000bf05270 */
[----:B------:R-:W-:Y:S06]  /*2880*/  UGETNEXTWORKID.BROADCAST [UR4], [UR5] ;  /* 0x00000000040073ca */ /* 0x000fec0008000100 */
[----:B------:R-:W-:Y:S01]  /*2890*/  USEL UR4, URZ, 0x1, UP0 ;  /* 0x00000001ff047887 */ /* 0x000fe20008000000 */
[----:B------:R-:W-:Y:S01]  /*28a0*/  ISETP.NE.AND P0, PT, R8, 0x2, PT ;  /* 0x000000020800780c */ /* 0x000fe20003f05270 */
[----:B------:R-:W-:Y:S01]  /*28b0*/  USEL UR6, UR6, URZ, UP0 ;  /* 0x000000ff06067287 */ /* 0x000fe20008000000 */
[----:B------:R-:W2:Y:S03]  /*28c0*/  SYNCS.PHASECHK.TRANS64.TRYWAIT P1, [R0+URZ+0xb0], R5 ;  /* 0x0000b005000075a7 */ /* 0x000ea600080211ff */
[----:B------:R-:W-:Y:S01]  /*28d0*/  LOP3.LUT R12, R12, UR4, RZ, 0x3c, !PT ;  /* 0x000000040c0c7c12 */ /* 0x000fe2000f8e3cff */
[----:B-12---:R-:W-:Y:S07]  /*28e0*/  @!P1 BRA `(.L_x_45) ;  /* 0x0000008400fc9947 */ /* 0x006fee0003800000 */
.L_x_148:
[C---:B------:R-:W-:Y:S01]  /*28f0*/  LEA R4, R11.reuse, UR37, 0x4 ;  /* 0x000000250b047c11 */ /* 0x040fe2000f8e20ff */
[----:B-1----:R-:W-:Y:S01]  /*2900*/  VIADD R0, R0, 0xc0 ;  /* 0x000000c000007836 */ /* 0x002fe20000000000 */
[----:B------:R-:W-:Y:S01]  /*2910*/  SEL R8, R8, RZ, P0 ;  /* 0x000000ff08087207 */ /* 0x000fe20000000000 */
[----:B------:R-:W-:-:S03]  /*2920*/  VIADD R11, R11, 0x1 ;  /* 0x000000010b0b7836 */ /* 0x000fc60000000000 */
[----:B------:R-:W1:Y:S01]  /*2930*/  LDS.128 R4, [R4+0x120] ;  /* 0x0001200004047984 */ /* 0x000e620000000c00 */
[----:B------:R-:W-:Y:S02]  /*2940*/  PRMT R0, RZ, 0x654, R0 ;  /* 0x00000654ff007816 */ /* 0x000fe40000000000 */
[C---:B------:R-:W-:Y:S01]  /*2950*/  ISETP.NE.AND P1, PT, R11.reuse, 0x2, PT ;  /* 0x000000020b00780c */ /* 0x040fe20003f25270 */
[----:B------:R-:W-:Y:S01]  /*2960*/  @!PT LDS RZ, [RZ] ;  /* 0x00000000fffff984 */ /* 0x000fe20000000800 */
[----:B------:R-:W-:Y:S01]  /*2970*/  @!PT LDS RZ, [RZ] ;  /* 0x00000000fffff984 */ /* 0x000fe20000000800 */
[----:B------:R-:W-:Y:S01]  /*2980*/  @!PT LDS RZ, [RZ] ;  /* 0x00000000fffff984 */ /* 0x000fe20000000800 */
[----:B------:R-:W-:Y:S01]  /*2990*/  @!PT LDS RZ, [RZ] ;  /* 0x00000000fffff984 */ /* 0x000fe20000000800 */
[----:B------:R2:W-:Y:S06]  /*29a0*/  MEMBAR.ALL.CTA ;  /* 0x0000000000007992 */ /* 0x0005ec0000008000 */
[----:B--2---:R-:W2:Y:S01]  /*29b0*/  FENCE.VIEW.ASYNC.S ;  /* 0x00000000000073c6 */ /* 0x004ea20000000000 */
[----:B------:R-:W-:Y:S01]  /*29c0*/  SEL R11, R11, RZ, P1 ;  /* 0x000000ff0b0b7207 */ /* 0x000fe20000800000 */
[----:B--2---:R2:W-:Y:S01]  /*29d0*/  SYNCS.ARRIVE.TRANS64.RED.A1T0 RZ, [R0+URZ], RZ ;  /* 0x000000ff00ff79a7 */ /* 0x0045e200081004ff */
[----:B-1----:R-:W-:-:S02]  /*29e0*/  LOP3.LUT P3, RZ, R6, 0x1, RZ, 0xc0, !PT ;  /* 0x0000000106ff7812 */ /* 0x002fc4000786c0ff */
[----:B------:R-:W-:-:S04]  /*29f0*/  SEL R5, RZ, 0x1, P1 ;  /* 0x00000001ff057807 */ /* 0x000fc80000800000 */
[----:B------:R-:W-:Y:S02]  /*2a00*/  LOP3.LUT R10, R10, R5, RZ, 0x3c, !PT ;  /* 0x000000050a0a7212 */ /* 0x000fe400078e3cff */
[----:B--2---:R-:W-:-:S04]  /*2a10*/  SEL R0, RZ, 0x1, P0 ;  /* 0x00000001ff007807 */ /* 0x004fc80000000000 */
[----:B------:R-:W-:Y:S01]  /*2a20*/  LOP3.LUT R9, R9, R0, RZ, 0x3c, !PT ;  /* 0x0000000009097212 */ /* 0x000fe200078e3cff */
[----:B------:R-:W-:Y:S06]  /*2a30*/  @P3 BRA `(.L_x_46) ;  /* 0xfffffffc002c3947 */ /* 0x000fec000383ffff */
[----:B------:R-:W-:Y:S01]  /*2a40*/  ULEA UR5, UR6, UR37, 0x3 ;  /* 0x0000002506057291 */ /* 0x000fe2000f8e18ff */
[----:B------:R-:W-:-:S08]  /*2a50*/  SHF.L.U32 R3, R12, 0x1f, RZ ;  /* 0x0000001f0c037819 */ /* 0x000fd000000006ff */
[----:B------:R-:W1:Y:S02]  /*2a60*/  SYNCS.PHASECHK.TRANS64 P0, [UR5+0xc0], R3 ;  /* 0x0000c003ff0075a7 */ /* 0x000e640008001005 */
[----:B-1----:R-:W-:Y:S05]  /*2a70*/  @P0 BRA `(.L_x_47) ;  /* 0x0000000000080947 */ /* 0x002fea0003800000 */
[----:B------:R-:W1:Y:S02]  /*2a80*/  SYNCS.PHASECHK.TRANS64.TRYWAIT P0, [UR5+0xc0], R3 ;  /* 0x0000c003ff0075a7 */ /* 0x000e640008001105 */
[----:B-1----:R-:W-:Y:S05]  /*2a90*/  @!P0 BRA `(.L_x_48) ;  /* 0x0000008400a48947 */ /* 0x002fea0003800000 */
.L_x_47:
[----:B------:R-:W-:-:S04]  /*2aa0*/  UIADD3 UR4, UPT, UPT, UR6, 0x1, URZ ;  /* 0x0000000106047890 */ /* 0x000fc8000fffe0ff */
[----:B------:R-:W-:-:S04]  /*2ab0*/  UISETP.NE.AND UP0, UPT, UR4, 0x2, UPT ;  /* 0x000000020400788c */ /* 0x000fc8000bf05270 */
[----:B------:R-:W-:Y:S02]  /*2ac0*/  USEL UR7, URZ, 0x1, UP0 ;  /* 0x00000001ff077887 */ /* 0x000fe40008000000 */
[----:B------:R-:W-:-:S04]  /*2ad0*/  USEL UR4, UR4, URZ, UP0 ;  /* 0x000000ff04047287 */ /* 0x000fc80008000000 */
[----:B------:R-:W-:Y:S01]  /*2ae0*/  ULEA UR4, UR4, UR37, 0x3 ;  /* 0x0000002504047291 */ /* 0x000fe2000f8e18ff */
[----:B-1----:R-:W-:-:S04]  /*2af0*/  LOP3.LUT R3, R12, UR7, RZ, 0x3c, !PT ;  /* 0x000000070c037c12 */ /* 0x002fc8000f8e3cff */
[----:B------:R-:W-:-:S04]  /*2b00*/  SHF.L.U32 R0, R3, 0x1f, RZ ;  /* 0x0000001f03007819 */ /* 0x000fc800000006ff */
[----:B------:R-:W1:Y:S02]  /*2b10*/  SYNCS.PHASECHK.TRANS64 P0, [UR4+0xc0], R0 ;  /* 0x0000c000ff0075a7 */ /* 0x000e640008001004 */
[----:B-1----:R-:W-:Y:S05]  /*2b20*/  @P0 EXIT ;  /* 0x000000000000094d */ /* 0x002fea0003800000 */
[----:B------:R-:W-:Y:S02]  /*2b30*/  SHF.L.U32 R3, R3, 0x1f, RZ ;  /* 0x0000001f03037819 */ /* 0x000fe400000006ff */
[----:B------:R-:W-:-:S07]  /*2b40*/  MOV R0, UR4 ;  /* 0x0000000400007c02 */ /* 0x000fce0008000f00 */
.L_x_49:
[----:B-1----:R1:W2:Y:S02]  /*2b50*/  SYNCS.PHASECHK.TRANS64.TRYWAIT P0, [R0+URZ+0xc0], R3 ;  /* 0x0000c003000075a7 */ /* 0x0022a400080011ff */
[----:B--2---:R-:W-:Y:S05]  /*2b60*/  @!P0 NANOSLEEP.SYNCS 0x989680 ;  /* 0x009896800000895d */ /* 0x004fea0003900000 */
[----:B------:R-:W2:Y:S02]  /*2b70*/  @!P0 SYNCS.PHASECHK.TRANS64 P0, [R0+URZ+0xc0], R3 ;  /* 0x0000c003000085a7 */ /* 0x000ea400080010ff */
[----:B--2---:R-:W-:Y:S05]  /*2b80*/  @P0 EXIT ;  /* 0x000000000000094d */ /* 0x004fea0003800000 */
[----:B------:R-:W-:Y:S05]  /*2b90*/  BRA `(.L_x_49) ;  /* 0xfffffffc00ec7947 */ /* 0x000fea000383ffff */
.L_x_42:
[----:B------:R-:W-:-:S09]  /*2ba0*/  UISETP.NE.AND UP1, UPT, UR8, URZ, UPT ;  /* 0x000000ff0800728c */ /* 0x000fd2000bf25270 */
[----:B------:R-:W-:Y:S05]  /*2bb0*/  BRA.U UP1, `(.L_x_50) ;  /* 0x0000000d01347547 */ /* 0x000fea000b800000 */
[----:B------:R-:W-:Y:S01]  /*2bc0*/  UMOV UR4, 0x40 ;  /* 0x0000004000047882 */ /* 0x000fe20000000000 */
[----:B------:R-:W-:Y:S01]  /*2bd0*/  NOP ;  /* 0x0000000000007918 */ /* 0x000fe20000000000 */
[----:B------:R-:W-:Y:S01]  /*2be0*/  ULEA UR4, UR37, UR4, 0x18 ;  /* 0x0000000425047291 */ /* 0x000fe2000f8ec0ff */
[----:B------:R-:W-:Y:S02]  /*2bf0*/  UMOV UR5, 0x400 ;  /* 0x0000040000057882 */ /* 0x000fe40000000000 */
[----:B------:R-:W-:-:S06]  /*2c00*/  ULEA UR37, UR37, UR5, 0x18 ;  /* 0x0000000525257291 */ /* 0x000fcc000f8ec0ff */
[----:B------:R-:W1:Y:S02]  /*2c10*/  LDS.U8 R0, [UR4+0x1c] ;  /* 0x00001c04ff007984 */ /* 0x000e640008000000 */
[----:B-1----:R-:W-:-:S13]  /*2c20*/  ISETP.NE.AND P0, PT, R0, RZ, PT ;  /* 0x000000ff0000720c */ /* 0x002fda0003f05270 */
[----:B------:R-:W-:Y:S05]  /*2c30*/  @P0 BRA `(.L_x_51) ;  /* 0x0000000000580947 */ /* 0x000fea0003800000 */
[----:B------:R-:W-:-:S13]  /*2c40*/  ELECT P0, URZ, PT ;  /* 0x0000000000ff782f */ /* 0x000fda0003800000 */
[----:B------:R-:W-:Y:S05]  /*2c50*/  @!P0 BRA `(.L_x_52) ;  /* 0x0000000000608947 */ /* 0x000fea0003800000 */
[----:B------:R-:W-:Y:S01]  /*2c60*/  UMOV UR5, 0x10 ;  /* 0x0000001000057882 */ /* 0x000fe20000000000 */
[----:B------:R-:W-:Y:S01]  /*2c70*/  HFMA2 R0, -RZ, RZ, 0, 5.9604644775390625e-08 ;  /* 0x00000001ff007431 */ /* 0x000fe200000001ff */
[----:B------:R-:W-:-:S03]  /*2c80*/  MOV R2, 0xffff ;  /* 0x0000ffff00027802 */ /* 0x000fc60000000f00 */
[----:B------:R-:W-:Y:S04]  /*2c90*/  DEPBAR.LE SB1, 0x36 ;  /* 0x00009d800000791a */ /* 0x000fe80000000000 */
[----:B------:R-:W1:Y:S02]  /*2ca0*/  UTCATOMSWS.FIND_AND_SET.ALIGN UP0, UR5, UR5 ;  /* 0x00000005000575e3 */ /* 0x000e640008000800 */
[----:B-1----:R-:W-:Y:S01]  /*2cb0*/  MOV R3, UR5 ;  /* 0x0000000500037c02 */ /* 0x002fe20008000f00 */
[----:B------:R-:W-:Y:S06]  /*2cc0*/  BRA.U UP0, `(.L_x_53) ;  /* 0x0000000100187547 */ /* 0x000fec000b800000 */
.L_x_54:
[----:B------:R-:W-:Y:S05]  /*2cd0*/  NANOSLEEP 0x64 ;  /* 0x000000640000795d */ /* 0x000fea0003800000 */
[----:B------:R-:W-:-:S05]  /*2ce0*/  UMOV UR5, 0x10 ;  /* 0x0000001000057882 */ /* 0x000fca0000000000 */
[----:B------:R-:W-:Y:S04]  /*2cf0*/  DEPBAR.LE SB1, 0x36 ;  /* 0x00009d800000791a */ /* 0x000fe80000000000 */
[----:B------:R-:W1:Y:S02]  /*2d00*/  UTCATOMSWS.FIND_AND_SET.ALIGN UP0, UR5, UR5 ;  /* 0x00000005000575e3 */ /* 0x000e640008000800 */
[----:B-1----:R-:W-:Y:S01]  /*2d10*/  MOV R3, UR5 ;  /* 0x0000000500037c02 */ /* 0x002fe20008000f00 */
[----:B------:R-:W-:Y:S05]  /*2d20*/  BRA.U !UP0, `(.L_x_54) ;  /* 0xfffffffd08e87547 */ /* 0x000fea000b83ffff */
.L_x_53:
[-C--:B------:R-:W-:Y:S02]  /*2d30*/  SHF.L.U32 R2, R2, R3.reuse, RZ ;  /* 0x0000000302027219 */ /* 0x080fe400000006ff */
[----:B------:R-:W-:Y:S01]  /*2d40*/  SHF.L.U32 R0, R0, R3, RZ ;  /* 0x0000000300007219 */ /* 0x000fe200000006ff */
[----:B------:R-:W-:Y:S02]  /*2d50*/  IMAD.SHL.U32 R3, R3, 0x20, RZ ;  /* 0x0000002003037824 */ /* 0x000fe400078e00ff */
[----:B------:R1:W-:Y:S04]  /*2d60*/  ATOMS.OR RZ, [UR4+0x14], R2 ;  /* 0x00001402ffff798c */ /* 0x0003e8000b000004 */
[----:B------:R1:W-:Y:S04]  /*2d70*/  ATOMS.OR RZ, [UR4+0x18], R0 ;  /* 0x00001800ffff798c */ /* 0x0003e8000b000004 */
[----:B------:R1:W-:Y:S01]  /*2d80*/  STS [UR37+0x140], R3 ;  /* 0x00014003ff007988 */ /* 0x0003e20008000825 */
[----:B------:R-:W-:Y:S05]  /*2d90*/  BRA `(.L_x_52) ;  /* 0x0000000000107947 */ /* 0x000fea0003800000 */
.L_x_51:
[----:B------:R-:W-:Y:S02]  /*2da0*/  MOV R0, 0xffffffff ;  /* 0xffffffff00007802 */ /* 0x000fe40000000f00 */
[----:B------:R-:W-:-:S03]  /*2db0*/  MOV R2, 0x2de0 ;  /* 0x00002de000027802 */ /* 0x000fc60000000f00 */
[----:B------:R1:W-:Y:S04]  /*2dc0*/  STS [UR37+0x140], R0 ;  /* 0x00014000ff007988 */ /* 0x0003e80008000825 */
[----:B-1-3-5:R-:W-:Y:S05]  /*2dd0*/  CALL.REL.NOINC `($__internal_1_$__cuda_sm10x_tcgen05_guardrail_trap_phase_invalid_during_alloc) ;  /* 0x0000008800bc7944 */ /* 0x02afea0003c00000 */
.L_x_52:
[----:B------:R-:W-:Y:S05]  /*2de0*/  WARPSYNC.ALL ;  /* 0x0000000000007948 */ /* 0x000fea0003800000 */
[----:B------:R-:W2:Y:S01]  /*2df0*/  S2UR UR6, SR_CgaCtaId ;  /* 0x00000000000679c3 */ /* 0x000ea20000008800 */
[----:B------:R-:W-:Y:S01]  /*2e00*/  UMOV UR4, 0x400 ;  /* 0x0000040000047882 */ /* 0x000fe20000000000 */
[----:B------:R-:W-:-:S06]  /*2e10*/  NOP ;  /* 0x0000000000007918 */ /* 0x000fcc0000000000 */
[----:B------:R-:W-:Y:S06]  /*2e20*/  BAR.ARV 0x6, 0xa0 ;  /* 0x0182800000007b1d */ /* 0x000fec0000002000 */
[----:B------:R-:W4:Y:S01]  /*2e30*/  LDCU UR7, c[0x0][0x38c] ;  /* 0x00007180ff0777ac */ /* 0x000f220008000800 */
[----:B------:R-:W-:Y:S01]  /*2e40*/  IMAD.MOV.U32 R11, RZ, RZ, 0x1 ;  /* 0x00000001ff0b7424 */ /* 0x000fe200078e00ff */
[----:B------:R-:W-:Y:S01]  /*2e50*/  CS2R R8, SRZ ;  /* 0x0000000000087805 */ /* 0x000fe2000001ff00 */
[----:B------:R-:W-:Y:S01]  /*2e60*/  IMAD.MOV.U32 R10, RZ, RZ, RZ ;  /* 0x000000ffff0a7224 */ /* 0x000fe200078e00ff */
[----:B------:R-:W-:Y:S01]  /*2e70*/  UMOV UR18, URZ ;  /* 0x000000ff00127c82 */ /* 0x000fe20008000000 */
[----:B------:R-:W-:Y:S01]  /*2e80*/  UMOV UR17, URZ ;  /* 0x000000ff00117c82 */ /* 0x000fe20008000000 */
[----:B------:R-:W-:Y:S01]  /*2e90*/  UMOV UR22, 0x0 ;  /* 0x0000000000167882 */ /* 0x000fe20000000000 */
[----:B------:R-:W-:Y:S01]  /*2ea0*/  UMOV UR23, 0x8400490 ;  /* 0x0840049000177882 */ /* 0x000fe20000000000 */
[----:B------:R-:W-:Y:S01]  /*2eb0*/  UMOV UR20, 0x0 ;  /* 0x0000000000147882 */ /* 0x000fe20000000000 */
[----:B------:R-:W-:Y:S01]  /*2ec0*/  UMOV UR21, 0x8400490 ;  /* 0x0840049000157882 */ /* 0x000fe20000000000 */
[----:B--2---:R-:W-:Y:S01]  /*2ed0*/  ULEA UR6, UR6, UR4, 0x18 ;  /* 0x0000000406067291 */ /* 0x004fe2000f8ec0ff */
[----:B------:R-:W2:Y:S03]  /*2ee0*/  LDCU UR4, c[0x0][0x38c] ;  /* 0x00007180ff0477ac */ /* 0x000ea60008000800 */
[----:B------:R-:W-:-:S02]  /*2ef0*/  UIADD3 UR11, UPT, UPT, UR6, 0x10800, URZ ;  /* 0x00010800060b7890 */ /* 0x000fc4000fffe0ff */
[----:B----4-:R-:W-:-:S03]  /*2f00*/  UIADD3 UR7, UPT, UPT, UR7, 0x1f, URZ ;  /* 0x0000001f07077890 */ /* 0x010fc6000fffe0ff */
[----:B-1----:R-:W1:Y:S01]  /*2f10*/  LDS R0, [UR6+0x140] ;  /* 0x00014006ff007984 */ /* 0x002e620008000800 */
[----:B------:R-:W-:Y:S02]  /*2f20*/  UIADD3 UR12, UPT, UPT, UR6, 0x1c800, URZ ;  /* 0x0001c800060c7890 */ /* 0x000fe4000fffe0ff */
[----:B------:R-:W-:Y:S02]  /*2f30*/  USHF.R.S32.HI UR5, URZ, 0x1f, UR7 ;  /* 0x0000001fff057899 */ /* 0x000fe40008011407 */
[----:B------:R-:W-:Y:S02]  /*2f40*/  USHF.R.U32.HI UR11, URZ, 0x4, UR11 ;  /* 0x00000004ff0b7899 */ /* 0x000fe4000801160b */
[----:B------:R-:W-:Y:S02]  /*2f50*/  ULEA.HI UR5, UR5, UR7, URZ, 0x5 ;  /* 0x0000000705057291 */ /* 0x000fe4000f8f28ff */
[----:B------:R-:W-:Y:S02]  /*2f60*/  USHF.R.U32.HI UR12, URZ, 0x4, UR12 ;  /* 0x00000004ff0c7899 */ /* 0x000fe4000801160c */
[----:B------:R-:W-:-:S02]  /*2f70*/  USHF.R.S32.HI UR5, URZ, 0x5, UR5 ;  /* 0x00000005ff057899 */ /* 0x000fc40008011405 */
[----:B------:R-:W-:Y:S02]  /*2f80*/  ULOP3.LUT UR11, UR11, 0x3fff, URZ, 0xc0, !UPT ;  /* 0x00003fff0b0b7892 */ /* 0x000fe4000f8ec0ff */
[----:B------:R-:W-:Y:S02]  /*2f90*/  UISETP.LT.AND UP0, UPT, UR5, 0x1, UPT ;  /* 0x000000010500788c */ /* 0x000fe4000bf01270 */
[----:B------:R-:W-:Y:S02]  /*2fa0*/  ULOP3.LUT UR12, UR12, 0x3fff, URZ, 0xc0, !UPT ;  /* 0x00003fff0c0c7892 */ /* 0x000fe4000f8ec0ff */
[----:B------:R-:W-:Y:S02]  /*2fb0*/  USEL UR10, UR5, 0x1, !UP0 ;  /* 0x00000001050a7887 */ /* 0x000fe4000c000000 */
[----:B------:R-:W-:Y:S02]  /*2fc0*/  ULOP3.LUT UR11, UR11, 0x10000, URZ, 0xfc, !UPT ;  /* 0x000100000b0b7892 */ /* 0x000fe4000f8efcff */
[----:B------:R-:W-:-:S02]  /*2fd0*/  ULOP3.LUT UR12, UR12, 0x10000, URZ, 0xfc, !UPT ;  /* 0x000100000c0c7892 */ /* 0x000fc4000f8efcff */
[----:B------:R-:W-:Y:S02]  /*2fe0*/  UIADD3 UR10, UPT, UPT, -UR10, URZ, URZ ;  /* 0x000000ff0a0a7290 */ /* 0x000fe4000fffe1ff */
[----:B--2---:R-:W-:Y:S01]  /*2ff0*/  UISETP.GE.AND UP3, UPT, UR4, 0x1, UPT ;  /* 0x000000010400788c */ /* 0x004fe2000bf66270 */
[----:B-1----:R-:W-:-:S15]  /*3000*/  R2UR UR19, R0 ;  /* 0x00000000001372ca */ /* 0x002fde00000e0000 */
.L_x_61:
[----:B------:R-:W-:Y:S02]  /*3010*/  LEA R0, R10, UR6, 0x3 ;  /* 0x000000060a007c11 */ /* 0x000fe4000f8e18ff */
[----:B------:R-:W-:Y:S02]  /*3020*/  SHF.L.U32 R5, R9, 0x1f, RZ ;  /* 0x0000001f09057819 */ /* 0x000fe400000006ff */
[----:B------:R-:W-:Y:S01]  /*3030*/  PLOP3.LUT P0, PT, PT, PT, UP3, 0x80, 0x8 ;  /* 0x000000000008781c */ /* 0x000fe20003f0f038 */
[----:B------:R-:W-:Y:S01]  /*3040*/  VIADD R3, R0, 0xc0 ;  /* 0x000000c000037836 */ /* 0x000fe20000000000 */
[----:B-1----:R-:W1:Y:S02]  /*3050*/  SYNCS.PHASECHK.TRANS64.TRYWAIT P1, [R0+URZ+0xb0], R5 ;  /* 0x0000b005000075a7 */ /* 0x002e6400080211ff */
[----:B-1--4-:R-:W-:Y:S09]  /*3060*/  @!P1 BRA `(.L_x_55) ;  /* 0x0000008000489947 */ /* 0x012ff20003800000 */
.L_x_150:
[----:B------:R-:W-:Y:S01]  /*3070*/  LEA R4, R10, UR6, 0x4 ;  /* 0x000000060a047c11 */ /* 0x000fe2000f8e20ff */
[----:B------:R-:W-:Y:S01]  /*3080*/  @UP3 ULEA UR4, UR17, UR6, 0x3 ;  /* 0x0000000611043291 */ /* 0x000fe2000f8e18ff */
[----:B------:R-:W-:Y:S01]  /*3090*/  PLOP3.LUT P2, PT, PT, PT, PT, 0x80, 0x8 ;  /* 0x000000000008781c */ /* 0x000fe20003f4f070 */
[----:B------:R-:W-:Y:S01]  /*30a0*/  ULEA UR8, UR18, UR6, 0x3 ;  /* 0x0000000612087291 */ /* 0x000fe2000f8e18ff */
[----:B------:R-:W-:Y:S01]  /*30b0*/  PRMT R3, RZ, 0x654, R3 ;  /* 0x00000654ff037816 */ /* 0x000fe20000000003 */
[----:B------:R-:W-:Y:S01]  /*30c0*/  ULEA UR9, UR18, UR19, 0x8 ;  /* 0x0000001312097291 */ /* 0x000fe2000f8e40ff */
[----:B-1----:R-:W1:Y:S01]  /*30d0*/  LDS.128 R4, [R4+0x120] ;  /* 0x0001200004047984 */ /* 0x002e620000000c00 */
[----:B------:R-:W-:Y:S02]  /*30e0*/  @P0 SHF.L.U32 R2, R8, 0x1f, RZ ;  /* 0x0000001f08020819 */ /* 0x000fe400000006ff */
[----:B------:R-:W-:Y:S01]  /*30f0*/  SHF.L.U32 R0, R11, 0x1f, RZ ;  /* 0x0000001f0b007819 */ /* 0x000fe200000006ff */
[----:B------:R-:W-:Y:S01]  /*3100*/  @!PT LDS RZ, [RZ] ;  /* 0x00000000fffff984 */ /* 0x000fe20000000800 */
[----:B------:R-:W-:Y:S01]  /*3110*/  @!PT LDS RZ, [RZ] ;  /* 0x00000000fffff984 */ /* 0x000fe20000000800 */
[----:B------:R-:W-:Y:S01]  /*3120*/  @!PT LDS RZ, [RZ] ;  /* 0x00000000fffff984 */ /* 0x000fe20000000800 */
[----:B------:R-:W-:Y:S01]  /*3130*/  @!PT LDS RZ, [RZ] ;  /* 0x00000000fffff984 */ /* 0x000fe20000000800 */
[----:B------:R2:W-:Y:S06]  /*3140*/  MEMBAR.ALL.CTA ;  /* 0x0000000000007992 */ /* 0x0005ec0000008000 */
[----:B--2---:R-:W2:Y:S02]  /*3150*/  FENCE.VIEW.ASYNC.S ;  /* 0x00000000000073c6 */ /* 0x004ea40000000000 */
[----:B--2---:R2:W-:Y:S01]  /*3160*/  SYNCS.ARRIVE.TRANS64.RED.A1T0 RZ, [R3+URZ], RZ ;  /* 0x000000ff03ff79a7 */ /* 0x0045e200081004ff */
[----:B------:R2:W4:Y:S01]  /*3170*/  @P0 SYNCS.PHASECHK.TRANS64.TRYWAIT P2, [UR4], R2 ;  /* 0x00000002ff0005a7 */ /* 0x0005220008041104 */
[----:B-1----:R-:W-:Y:S01]  /*3180*/  LOP3.LUT P1, RZ, R6, 0x1, RZ, 0xc0, !PT ;  /* 0x0000000106ff7812 */ /* 0x002fe2000782c0ff */
[----:B------:R-:W1:Y:S02]  /*3190*/  SYNCS.PHASECHK.TRANS64.TRYWAIT P0, [UR8+0xe0], R0 ;  /* 0x0000e000ff0075a7 */ /* 0x000e640008001108 */
[----:B-12-4-:R-:W-:Y:S10]  /*31a0*/  @!P0 BRA `(.L_x_56) ;  /* 0x00000080000c8947 */ /* 0x016ff40003800000 */
.L_x_152:
[----:B------:R-:W-:Y:S01]  /*31b0*/  IADD3 R10, PT, PT, R10, 0x1, RZ ;  /* 0x000000010a0a7810 */ /* 0x000fe20007ffe0ff */
[----:B------:R-:W-:Y:S06]  /*31c0*/  BRA.U !UP3, `(.L_x_57) ;  /* 0x000000010b987547 */ /* 0x000fec000b800000 */
[----:B------:R-:W-:Y:S01]  /*31d0*/  UPLOP3.LUT UP4, UPT, UPT, UPT, UPT, 0x40, 0x4 ;  /* 0x000000000004789c */ /* 0x000fe20003f8e870 */
[----:B------:R-:W-:Y:S01]  /*31e0*/  UMOV UR16, UR10 ;  /* 0x0000000a00107c82 */ /* 0x000fe20008000000 */
[----:B------:R-:W-:Y:S01]  /*31f0*/  UMOV UR15, UR5 ;  /* 0x00000005000f7c82 */ /* 0x000fe20008000000 */
[----:B------:R-:W-:-:S08]  /*3200*/  UMOV UR14, UR17 ;  /* 0x00000011000e7c82 */ /* 0x000fd00008000000 */
.L_x_60:
[----:B------:R-:W-:Y:S02]  /*3210*/  UIADD3 UR16, UPT, UPT, UR16, 0x1, URZ ;  /* 0x0000000110107890 */ /* 0x000fe4000fffe0ff */
[----:B--2---:R-:W-:Y:S02]  /*3220*/  ULEA UR7, UR14, UR6, 0x3 ;  /* 0x000000060e077291 */ /* 0x004fe4000f8e18ff */
[----:B------:R-:W-:Y:S01]  /*3230*/  UISETP.NE.AND UP0, UPT, UR16, URZ, UPT ;  /* 0x000000ff1000728c */ /* 0x000fe2000bf05270 */
[----:B----4-:R-:W-:Y:S10]  /*3240*/  @P2 BRA `(.L_x_58) ;  /* 0x00000000000c2947 */ /* 0x010ff40003800000 */
[----:B-1----:R-:W-:Y:S04]  /*3250*/  SHF.L.U32 R3, R8, 0x1f, RZ ;  /* 0x0000001f08037819 */ /* 0x002fe800000006ff */
[----:B------:R-:W1:Y:S02]  /*3260*/  SYNCS.PHASECHK.TRANS64.TRYWAIT P0, [UR7], R3 ;  /* 0x00000003ff0075a7 */ /* 0x000e640008001107 */
[----:B-1----:R-:W-:Y:S05]  /*3270*/  @!P0 BRA `(.L_x_59) ;  /* 0x0000007c00f08947 */ /* 0x002fea0003800000 */
.L_x_58:
[----:B------:R-:W-:Y:S01]  /*3280*/  UISETP.NE.AND UP1, UPT, UR15, 0x1, UPT ;  /* 0x000000010f00788c */ /* 0x000fe2000bf25270 */
[----:B------:R-:W-:Y:S01]  /*3290*/  PLOP3.LUT P2, PT, PT, PT, PT, 0x80, 0x8 ;  /* 0x000000000008781c */ /* 0x000fe20003f4f070 */
[----:B------:R-:W-:Y:S02]  /*32a0*/  UIADD3 UR17, UPT, UPT, UR14, 0x1, URZ ;  /* 0x000000010e117890 */ /* 0x000fe4000fffe0ff */
[----:B------:R-:W-:Y:S02]  /*32b0*/  ULEA UR24, UR14, UR12, 0xa ;  /* 0x0000000c0e187291 */ /* 0x000fe4000f8e50ff */
[----:B------:R-:W-:Y:S01]  /*32c0*/  UISETP.NE.AND UP2, UPT, UR17, 0x6, UPT ;  /* 0x000000061100788c */ /* 0x000fe2000bf45270 */
[----:B------:R-:W-:Y:S01]  /*32d0*/  PLOP3.LUT P0, PT, PT, PT, UP1, 0x80, 0x8 ;  /* 0x000000000008781c */ /* 0x000fe20003f0f018 */
[----:B------:R-:W-:Y:S02]  /*32e0*/  ULEA UR26, UR14, UR11, 0x9 ;  /* 0x0000000b0e1a7291 */ /* 0x000fe4000f8e48ff */
[----:B------:R-:W-:Y:S02]  /*32f0*/  USEL UR13, URZ, 0x1, UP2 ;  /* 0x00000001ff0d7887 */ /* 0x000fe40009000000 */
[----:B------:R-:W-:Y:S02]  /*3300*/  USEL UR17, UR17, URZ, UP2 ;  /* 0x000000ff11117287 */ /* 0x000fe40009000000 */
[----:B------:R-:W-:Y:S02]  /*3310*/  UIADD3 UR30, UPT, UPT, UR24, 0x2, URZ ;  /* 0x00000002181e7890 */ /* 0x000fe4000fffe0ff */
[----:B------:R-:W-:Y:S01]  /*3320*/  @UP1 ULEA UR4, UR17, UR6, 0x3 ;  /* 0x0000000611041291 */ /* 0x000fe2000f8e18ff */
[----:B------:R-:W-:Y:S01]  /*3330*/  LOP3.LUT R8, R8, UR13, RZ, 0x3c, !PT ;  /* 0x0000000d08087c12 */ /* 0x000fe2000f8e3cff */
[----:B------:R-:W-:Y:S02]  /*3340*/  UIADD3 UR28, UPT, UPT, UR26, 0x2, URZ ;  /* 0x000000021a1c7890 */ /* 0x000fe4000fffe0ff */
[----:B------:R-:W-:Y:S01]  /*3350*/  UIADD3 UR7, UPT, UPT, UR7, 0x30, URZ ;  /* 0x0000003007077890 */ /* 0x000fe2000fffe0ff */
[----:B-1----:R-:W-:Y:S01]  /*3360*/  @P0 SHF.L.U32 R0, R8, 0x1f, RZ ;  /* 0x0000001f08000819 */ /* 0x002fe200000006ff */
[----:B------:R-:W-:Y:S01]  /*3370*/  UMOV UR25, 0x80004020 ;  /* 0x8000402000197882 */ /* 0x000fe20000000000 */
[----:B------:R-:W-:Y:S01]  /*3380*/  UMOV UR27, 0x80004020 ;  /* 0x80004020001b7882 */ /* 0x000fe20000000000 */
[----:B------:R-:W-:Y:S01]  /*3390*/  UMOV UR31, 0x80004020 ;  /* 0x80004020001f7882 */ /* 0x000fe20000000000 */
[----:B------:R2:W4:Y:S01]  /*33a0*/  @P0 SYNCS.PHASECHK.TRANS64.TRYWAIT P2, [UR4], R0 ;  /* 0x00000000ff0005a7 */ /* 0x0005220008041104 */
[----:B------:R-:W-:Y:S01]  /*33b0*/  UIADD3 UR15, UPT, UPT, UR15, -0x1, URZ ;  /* 0xffffffff0f0f7890 */ /* 0x000fe2000fffe0ff */
[----:B------:R2:W-:Y:S01]  /*33c0*/  UTCHMMA gdesc[UR26], gdesc[UR24], tmem[UR9], tmem[UR22], idesc[UR23], UP4 ;  /* 0x00ff16181a0075ea */ /* 0x0005e2000a000009 */
[----:B------:R-:W-:Y:S01]  /*33d0*/  UPLOP3.LUT UP4, UPT, UPT, UPT, UPT, 0x80, 0x8 ;  /* 0x000000000008789c */ /* 0x000fe20003f8f070 */
[----:B------:R-:W-:Y:S01]  /*33e0*/  UMOV UR29, 0x80004020 ;  /* 0x80004020001d7882 */ /* 0x000fe20000000000 */
[----:B------:R-:W-:Y:S01]  /*33f0*/  UMOV UR14, UR17 ;  /* 0x00000011000e7c82 */ /* 0x000fe20008000000 */
[----:B------:R2:W-:Y:S01]  /*3400*/  UTCHMMA gdesc[UR28], gdesc[UR30], tmem[UR9], tmem[UR20], idesc[UR21], UPT ;  /* 0x00ff141e1c0075ea */ /* 0x0005e2000b800009 */
[----:B------:R2:W-:Y:S01]  /*3410*/  UTCBAR [UR7], URZ ;  /* 0x000000ff070073e9 */ /* 0x0005e200080000ff */
[----:B------:R-:W-:Y:S06]  /*3420*/  BRA.U UP0, `(.L_x_60) ;  /* 0xfffffffd00787547 */ /* 0x000fec000b83ffff */
.L_x_57:
[----:B------:R-:W-:Y:S01]  /*3430*/  UIADD3 UR18, UPT, UPT, UR18, 0x1, URZ ;  /* 0x0000000112127890 */ /* 0x000fe2000fffe0ff */
[C---:B------:R-:W-:Y:S01]  /*3440*/  ISETP.NE.AND P0, PT, R10.reuse, 0x2, PT ;  /* 0x000000020a00780c */ /* 0x040fe20003f05270 */
[----:B------:R-:W-:Y:S02]  /*3450*/  UIADD3 UR8, UPT, UPT, UR8, 0xd0, URZ ;  /* 0x000000d008087890 */ /* 0x000fe4000fffe0ff */
[----:B------:R-:W-:Y:S01]  /*3460*/  UISETP.NE.AND UP0, UPT, UR18, 0x2, UPT ;  /* 0x000000021200788c */ /* 0x000fe2000bf05270 */
[----:B-12---:R-:W-:Y:S02]  /*3470*/  SEL R0, RZ, 0x1, P0 ;  /* 0x00000001ff007807 */ /* 0x006fe40000000000 */
[----:B------:R-:W-:Y:S01]  /*3480*/  SEL R10, R10, RZ, P0 ;  /* 0x000000ff0a0a7207 */ /* 0x000fe20000000000 */
[----:B------:R-:W-:Y:S01]  /*3490*/  USEL UR4, URZ, 0x1, UP0 ;  /* 0x00000001ff047887 */ /* 0x000fe20008000000 */
[----:B------:R-:W-:Y:S01]  /*34a0*/  LOP3.LUT R9, R9, R0, RZ, 0x3c, !PT ;  /* 0x0000000009097212 */ /* 0x000fe200078e3cff */
[----:B------:R-:W-:Y:S01]  /*34b0*/  USEL UR18, UR18, URZ, UP0 ;  /* 0x000000ff12127287 */ /* 0x000fe20008000000 */
[----:B------:R1:W-:Y:S03]  /*34c0*/  UTCBAR [UR8], URZ ;  /* 0x000000ff080073e9 */ /* 0x0003e600080000ff */
[----:B------:R-:W-:Y:S01]  /*34d0*/  LOP3.LUT R11, R11, UR4, RZ, 0x3c, !PT ;  /* 0x000000040b0b7c12 */ /* 0x000fe2000f8e3cff */
[----:B------:R-:W-:Y:S07]  /*34e0*/  @P1 BRA `(.L_x_61) ;  /* 0xfffffff800c81947 */ /* 0x000fee000383ffff */
[----:B------:R-:W2:Y:S01]  /*34f0*/  S2UR UR4, SR_CgaCtaId ;  /* 0x00000000000479c3 */ /* 0x000ea20000008800 */
[----:B------:R-:W-:Y:S01]  /*3500*/  ELECT P0, URZ, PT ;  /* 0x0000000000ff782f */ /* 0x000fe20003800000 */
[----:B------:R-:W-:Y:S01]  /*3510*/  IMAD.MOV.U32 R0, RZ, RZ, 0x1 ;  /* 0x00000001ff007424 */ /* 0x000fe200078e00ff */
[----:B------:R-:W-:Y:S01]  /*3520*/  UIADD3 UR6, UPT, UPT, UR6, 0xe0, URZ ;  /* 0x000000e006067890 */ /* 0x000fe2000fffe0ff */
[----:B------:R-:W-:Y:S01]  /*3530*/  SHF.L.U32 R3, R11, 0x1f, RZ ;  /* 0x0000001f0b037819 */ /* 0x000fe200000006ff */
[----:B------:R-:W-:-:S03]  /*3540*/  UMOV UR5, 0x40 ;  /* 0x0000004000057882 */ /* 0x000fc60000000000 */
[----:B------:R-:W-:Y:S01]  /*3550*/  UVIRTCOUNT.DEALLOC.SMPOOL 0x80 ;  /* 0x000000800000784c */ /* 0x000fe20000000000 */
[----:B--2---:R-:W-:Y:S02]  /*3560*/  ULEA UR4, UR4, UR5, 0x18 ;  /* 0x0000000504047291 */ /* 0x004fe4000f8ec0ff */
[----:B------:R-:W-:-:S07]  /*3570*/  ULEA UR5, UR18, UR6, 0x3 ;  /* 0x0000000612057291 */ /* 0x000fce000f8e18ff */
[----:B------:R2:W-:Y:S02]  /*3580*/  @P0 STS.U8 [UR4+0x1c], R0 ;  /* 0x00001c00ff000988 */ /* 0x0005e40008000004 */
[----:B------:R-:W3:Y:S02]  /*3590*/  SYNCS.PHASECHK.TRANS64.TRYWAIT P0, [UR5], R3 ;  /* 0x00000003ff0075a7 */ /* 0x000ee40008001105 */
[----:B--23--:R-:W-:Y:S05]  /*35a0*/  @!P0 BRA `(.L_x_62) ;  /* 0x0000007c003c8947 */ /* 0x00cfea0003800000 */
.L_x_155:
[----:B------:R-:W-:-:S04]  /*35b0*/  UIADD3 UR7, UPT, UPT, UR18, 0x1, URZ ;  /* 0x0000000112077890 */ /* 0x000fc8000fffe0ff */
[----:B------:R-:W-:-:S04]  /*35c0*/  UISETP.NE.AND UP0, UPT, UR7, 0x2, UPT ;  /* 0x000000020700788c */ /* 0x000fc8000bf05270 */
[----:B------:R-:W-:Y:S02]  /*35d0*/  USEL UR5, URZ, 0x1, UP0 ;  /* 0x00000001ff057887 */ /* 0x000fe40008000000 */
[----:B------:R-:W-:-:S04]  /*35e0*/  USEL UR7, UR7, URZ, UP0 ;  /* 0x000000ff07077287 */ /* 0x000fc80008000000 */
[----:B------:R-:W-:Y:S01]  /*35f0*/  ULEA UR7, UR7, UR6, 0x3 ;  /* 0x0000000607077291 */ /* 0x000fe2000f8e18ff */
[----:B--2---:R-:W-:-:S04]  /*3600*/  LOP3.LUT R3, R11, UR5, RZ, 0x3c, !PT ;  /* 0x000000050b037c12 */ /* 0x004fc8000f8e3cff */
[----:B------:R-:W-:-:S04]  /*3610*/  SHF.L.U32 R3, R3, 0x1f, RZ ;  /* 0x0000001f03037819 */ /* 0x000fc800000006ff */
[----:B------:R-:W2:Y:S02]  /*3620*/  SYNCS.PHASECHK.TRANS64.TRYWAIT P0, [UR7], R3 ;  /* 0x00000003ff0075a7 */ /* 0x000ea40008001107 */
[----:B--2---:R-:W-:Y:S05]  /*3630*/  @!P0 BRA `(.L_x_63) ;  /* 0x0000007c00308947 */ /* 0x004fea0003800000 */
.L_x_157:
[----:B------:R-:W-:Y:S01]  /*3640*/  NOP ;  /* 0x0000000000007918 */ /* 0x000fe20000000000 */
[----:B--2---:R-:W2:Y:S01]  /*3650*/  LDS R0, [UR4+0x14] ;  /* 0x00001404ff007984 */ /* 0x004ea20008000800 */
[----:B------:R-:W-:Y:S01]  /*3660*/  ULOP3.LUT UR6, UR19, 0xffff, URZ, 0xc0, !UPT ;  /* 0x0000ffff13067892 */ /* 0x000fe2000f8ec0ff */
[----:B-1----:R-:W-:Y:S01]  /*3670*/  UMOV UR8, 0xffff ;  /* 0x0000ffff00087882 */ /* 0x002fe20000000000 */
[----:B------:R-:W-:Y:S02]  /*3680*/  UMOV UR5, 0x1 ;  /* 0x0000000100057882 */ /* 0x000fe40000000000 */
[----:B------:R-:W-:-:S04]  /*3690*/  USHF.R.U32.HI UR6, URZ, 0x5, UR6 ;  /* 0x00000005ff067899 */ /* 0x000fc80008011606 */
[----:B------:R-:W-:Y:S02]  /*36a0*/  USHF.L.U32 UR8, UR8, UR6, URZ ;  /* 0x0000000608087299 */ /* 0x000fe400080006ff */
[----:B------:R-:W-:-:S04]  /*36b0*/  USHF.L.U32 UR5, UR5, UR6, URZ ;  /* 0x0000000605057299 */ /* 0x000fc800080006ff */
[----:B--2---:R-:W-:-:S04]  /*36c0*/  LOP3.LUT R0, R0, UR8, RZ, 0xc0, !PT ;  /* 0x0000000800007c12 */ /* 0x004fc8000f8ec0ff */
[----:B------:R-:W-:-:S13]  /*36d0*/  ISETP.NE.AND P0, PT, R0, UR8, PT ;  /* 0x0000000800007c0c */ /* 0x000fda000bf05270 */
[----:B------:R-:W-:Y:S05]  /*36e0*/  @P0 BRA `(.L_x_64) ;  /* 0x0000000000580947 */ /* 0x000fea0003800000 */
[----:B------:R-:W1:Y:S02]  /*36f0*/  LDS R0, [UR4+0x18] ;  /* 0x00001804ff007984 */ /* 0x000e640008000800 */
[----:B-1----:R-:W-:-:S04]  /*3700*/  LOP3.LUT R0, R0, UR5, RZ, 0xc0, !PT ;  /* 0x0000000500007c12 */ /* 0x002fc8000f8ec0ff */
[----:B------:R-:W-:-:S13]  /*3710*/  ISETP.NE.AND P0, PT, R0, UR5, PT ;  /* 0x0000000500007c0c */ /* 0x000fda000bf05270 */
[----:B------:R-:W-:Y:S05]  /*3720*/  @P0 BRA `(.L_x_65) ;  /* 0x00000000003c0947 */ /* 0x000fea0003800000 */
[----:B------:R-:W1:Y:S01]  /*3730*/  S2R R2, SR_LANEID ;  /* 0x0000000000027919 */ /* 0x000e620000000000 */
[----:B------:R-:W-:Y:S01]  /*3740*/  ULOP3.LUT UR8, URZ, UR8, URZ, 0x33, !UPT ;  /* 0x00000008ff087292 */ /* 0x000fe2000f8e33ff */
[----:B------:R-:W-:Y:S01]  /*3750*/  LOP3.LUT R4, RZ, UR5, RZ, 0x33, !PT ;  /* 0x00000005ff047c12 */ /* 0x000fe2000f8e33ff */
[----:B------:R-:W-:Y:S02]  /*3760*/  VOTEU.ANY UR7, UPT, PT ;  /* 0x0000000000077886 */ /* 0x000fe400038e0100 */
[----:B------:R-:W-:Y:S01]  /*3770*/  UFLO.U32 UR7, UR7 ;  /* 0x00000007000772bd */ /* 0x000fe200080e0000 */
[----:B------:R-:W2:Y:S01]  /*3780*/  REDUX UR5, R4 ;  /* 0x00000000040573c4 */ /* 0x000ea20000000000 */
[----:B------:R-:W-:-:S06]  /*3790*/  IMAD.U32 R0, RZ, RZ, UR8 ;  /* 0x00000008ff007e24 */ /* 0x000fcc000f8e00ff */
[----:B------:R3:W-:Y:S01]  /*37a0*/  UTCATOMSWS.AND URZ, UR8 ;  /* 0x0000000800ff79e3 */ /* 0x0007e20008000000 */
[----:B------:R-:W4:Y:S01]  /*37b0*/  REDUX UR6, R0 ;  /* 0x00000000000673c4 */ /* 0x000f220000000000 */
[----:B-1----:R-:W-:Y:S01]  /*37c0*/  ISETP.EQ.U32.AND P0, PT, R2, UR7, PT ;  /* 0x0000000702007c0c */ /* 0x002fe2000bf02070 */
[----:B--2---:R-:W-:Y:S01]  /*37d0*/  IMAD.U32 R2, RZ, RZ, UR5 ;  /* 0x00000005ff027e24 */ /* 0x004fe2000f8e00ff */
[----:B----4-:R-:W-:-:S11]  /*37e0*/  MOV R3, UR6 ;  /* 0x0000000600037c02 */ /* 0x010fd60008000f00 */
[----:B------:R3:W-:Y:S04]  /*37f0*/  @P0 ATOMS.AND RZ, [UR4+0x14], R3 ;  /* 0x00001403ffff098c */ /* 0x0007e8000a800004 */
[----:B------:R3:W-:Y:S01]  /*3800*/  @P0 ATOMS.AND RZ, [UR4+0x18], R2 ;  /* 0x00001802ffff098c */ /* 0x0007e2000a800004 */
[----:B------:R-:W-:Y:S05]  /*3810*/  BRA `(.L_x_66) ;  /* 0x0000000000147947 */ /* 0x000fea0003800000 */
.L_x_65:
[----:B------:R-:W-:Y:S02]  /*3820*/  MOV R2, 0x3840 ;  /* 0x0000384000027802 */ /* 0x000fe40000000f00 */
[----:B----45:R-:W-:Y:S05]  /*3830*/  CALL.REL.NOINC `($__internal_0_$__cuda_sm10x_tcgen05_guardrail_trap_col_being_dealloced_not_returned_by_alloc) ;  /* 0x0000008000187944 */ /* 0x030fea0003c00000 */
[----:B------:R-:W-:Y:S05]  /*3840*/  BRA `(.L_x_66) ;  /* 0x0000000000087947 */ /* 0x000fea0003800000 */
.L_x_64:
[----:B------:R-:W-:Y:S02]  /*3850*/  MOV R2, 0x3870 ;  /* 0x0000387000027802 */ /* 0x000fe40000000f00 */
[----:B----45:R-:W-:Y:S05]  /*3860*/  CALL.REL.NOINC `($__internal_2_$__cuda_sm10x_tcgen05_guardrail_trap_unallocated_columns_being_dealloced) ;  /* 0x0000008000247944 */ /* 0x030fea0003c00000 */
.L_x_66:
[----:B------:R-:W-:Y:S01]  /*3870*/  NOP ;  /* 0x0000000000007918 */ /* 0x000fe20000000000 */
[----:B---3--:R-:W-:Y:S05]  /*3880*/  EXIT ;  /* 0x000000000000794d */ /* 0x008fea0003800000 */
.L_x_50:
[----:B------:R-:W-:-:S09]  /*3890*/  UISETP.NE.OR UP2, UPT, UR8, 0x3, !UP2 ;  /* 0x000000030800788c */ /* 0x000fd2000d745670 */
[----:B------:R-:W-:Y:S05]  /*38a0*/  BRA.U UP2, `(.L_x_67) ;  /* 0x0000001102147547 */ /* 0x000fea000b800000 */
[----:B------:R-:W1:Y:S01]  /*38b0*/  LDC R0, c[0x0][0xb30] ;  /* 0x0002cc00ff007b82 */ /* 0x000e620000000800 */
[----:B------:R-:W2:Y:S01]  /*38c0*/  LDCU.64 UR8, c[0x0][0x888] ;  /* 0x00011100ff0877ac */ /* 0x000ea20008000a00 */
[----:B------:R-:W-:Y:S02]  /*38d0*/  HFMA2 R29, -RZ, RZ, 0, 0 ;  /* 0x00000000ff1d7431 */ /* 0x000fe400000001ff */
[----:B------:R-:W-:Y:S01]  /*38e0*/  IMAD.MOV.U32 R31, RZ, RZ, 0x1 ;  /* 0x00000001ff1f7424 */ /* 0x000fe200078e00ff */
[----:B------:R-:W-:Y:S01]  /*38f0*/  MOV R23, 0x4000 ;  /* 0x0000400000177802 */ /* 0x000fe20000000f00 */
[----:B------:R-:W4:Y:S01]  /*3900*/  LDCU.64 UR4, c[0x0][0x890] ;  /* 0x00011200ff0477ac */ /* 0x000f220008000a00 */
[----:B------:R-:W-:Y:S01]  /*3910*/  IMAD.MOV.U32 R30, RZ, RZ, RZ ;  /* 0x000000ffff1e7224 */ /* 0x000fe200078e00ff */
[----:B------:R-:W3:Y:S01]  /*3920*/  LDC R19, c[0x0][0x370] ;  /* 0x0000dc00ff137b82 */ /* 0x000ee20000000800 */
[----:B------:R-:W-:Y:S01]  /*3930*/  UMOV UR7, 0x400 ;  /* 0x0000040000077882 */ /* 0x000fe20000000000 */
[----:B------:R-:W-:-:S02]  /*3940*/  UPLOP3.LUT UP1, UPT, UPT, UPT, UPT, 0x40, 0x4 ;  /* 0x000000000004789c */ /* 0x000fc40003f2e870 */
[----:B------:R-:W-:-:S04]  /*3950*/  ULEA UR7, UR37, UR7, 0x18 ;  /* 0x0000000725077291 */ /* 0x000fc8000f8ec0ff */
[----:B------:R-:W3:Y:S01]  /*3960*/  LDC R2, c[0x0][0xb0c] ;  /* 0x0002c300ff027b82 */ /* 0x000ee20000000800 */
[----:B------:R-:W-:Y:S02]  /*3970*/  UIADD3 UR13, UPT, UPT, UR7, 0x78, URZ ;  /* 0x00000078070d7890 */ /* 0x000fe4000fffe0ff */
[----:B--2---:R-:W-:Y:S02]  /*3980*/  UISETP.NE.U32.AND UP2, UPT, UR8, URZ, UPT ;  /* 0x000000ff0800728c */ /* 0x004fe4000bf45070 */
[----:B------:R-:W-:Y:S02]  /*3990*/  UIADD3 UR33, UPT, UPT, UR7, 0x60, URZ ;  /* 0x0000006007217890 */ /* 0x000fe4000fffe0ff */
[----:B----4-:R-:W-:Y:S01]  /*39a0*/  UISETP.NE.U32.AND UP3, UPT, UR4, URZ, UPT ;  /* 0x000000ff0400728c */ /* 0x010fe2000bf65070 */
[----:B------:R-:W2:Y:S01]  /*39b0*/  LDC R18, c[0x0][0xb20] ;  /* 0x0002c800ff127b82 */ /* 0x000ea20000000800 */
[----:B-1----:R-:W-:Y:S01]  /*39c0*/  ISETP.NE.AND P1, PT, R0, 0x1, PT ;  /* 0x000000010000780c */ /* 0x002fe20003f25270 */
[----:B------:R-:W-:-:S02]  /*39d0*/  UISETP.NE.AND.EX UP2, UPT, UR9, URZ, UPT, UP2 ;  /* 0x000000ff0900728c */ /* 0x000fc4000bf45320 */
[----:B------:R-:W-:Y:S02]  /*39e0*/  UIADD3 UR25, UPT, UPT, UR7, 0x68, URZ ;  /* 0x0000006807197890 */ /* 0x000fe4000fffe0ff */
[----:B------:R-:W-:Y:S02]  /*39f0*/  UIADD3 UR17, UPT, UPT, UR7, 0x70, URZ ;  /* 0x0000007007117890 */ /* 0x000fe4000fffe0ff */
[----:B------:R-:W1:Y:S01]  /*3a00*/  LDC.64 R32, c[0x0][0x348] ;  /* 0x0000d200ff207b82 */ /* 0x000e620000000a00 */
[----:B------:R-:W-:Y:S02]  /*3a10*/  UPRMT UR13, UR37, 0x654, UR13 ;  /* 0x00000654250d7896 */ /* 0x000fe4000800000d */
[----:B------:R-:W-:-:S05]  /*3a20*/  UISETP.NE.AND.EX UP3, UPT, UR5, URZ, UPT, UP3 ;  /* 0x000000ff0500728c */ /* 0x000fca000bf65330 */
[----:B------:R-:W4:Y:S08]  /*3a30*/  LDC.64 R16, c[0x0][0xb10] ;  /* 0x0002c400ff107b82 */ /* 0x000f300000000a00 */
[----:B------:R-:W1:Y:S08]  /*3a40*/  LDC.64 R6, c[0x0][0xb18] ;  /* 0x0002c600ff067b82 */ /* 0x000e700000000a00 */
[----:B------:R-:W1:Y:S08]  /*3a50*/  LDC.64 R4, c[0x0][0xb28] ;  /* 0x0002ca00ff047b82 */ /* 0x000e700000000a00 */
[----:B--23--:R-:W1:Y:S02]  /*3a60*/  LDC R22, c[0x0][0x374] ;  /* 0x0000dd00ff167b82 */ /* 0x00ce640000000800 */
.L_x_78:
[C---:B------:R-:W-:Y:S02]  /*3a70*/  LEA R0, R30.reuse, UR7, 0x3 ;  /* 0x000000071e007c11 */ /* 0x040fe4000f8e18ff */
[----:B------:R-:W-:Y:S02]  /*3a80*/  SHF.L.U32 R3, R29, 0x1f, RZ ;  /* 0x0000001f1d037819 */ /* 0x000fe400000006ff */
[----:B------:R-:W-:Y:S02]  /*3a90*/  LEA R24, R30, UR7, 0x4 ;  /* 0x000000071e187c11 */ /* 0x000fe4000f8e20ff */
[----:B--2---:R-:W2:Y:S02]  /*3aa0*/  SYNCS.PHASECHK.TRANS64.TRYWAIT P0, [R0+URZ+0xb0], R3 ;  /* 0x0000b003000075a7 */ /* 0x004ea400080011ff */
[----:B--2---:R-:W-:Y:S05]  /*3ab0*/  @!P0 BRA `(.L_x_68) ;  /* 0x0000007800288947 */ /* 0x004fea0003800000 */
.L_x_158:
[----:B------:R-:W-:Y:S01]  /*3ac0*/  ISETP.GE.AND P0, PT, R72, 0x1, PT ;  /* 0x000000014800780c */ /* 0x000fe20003f06270 */
[----:B------:R-:W3:Y:S01]  /*3ad0*/  LDS.128 R24, [R24+0x120] ;  /* 0x0001200018187984 */ /* 0x000ee20000000c00 */
[----:B--2---:R-:W-:Y:S01]  /*3ae0*/  VIADD R0, R0, 0xc0 ;  /* 0x000000c000007836 */ /* 0x004fe20000000000 */
[----:B------:R-:W-:Y:S01]  /*3af0*/  @!PT LDS RZ, [RZ] ;  /* 0x00000000fffff984 */ /* 0x000fe20000000800 */
[----:B------:R-:W-:Y:S01]  /*3b00*/  @!PT LDS RZ, [RZ] ;  /* 0x00000000fffff984 */ /* 0x000fe20000000800 */
[----:B------:R-:W-:Y:S01]  /*3b10*/  @!PT LDS RZ, [RZ] ;  /* 0x00000000fffff984 */ /* 0x000fe20000000800 */
[----:B------:R-:W-:Y:S01]  /*3b20*/  @!PT LDS RZ, [RZ] ;  /* 0x00000000fffff984 */ /* 0x000fe20000000800 */
[----:B------:R2:W-:Y:S06]  /*3b30*/  MEMBAR.ALL.CTA ;  /* 0x0000000000007992 */ /* 0x0005ec0000008000 */
[----:B--2---:R-:W2:Y:S01]  /*3b40*/  FENCE.VIEW.ASYNC.S ;  /* 0x00000000000073c6 */ /* 0x004ea20000000000 */
[----:B------:R-:W-:Y:S04]  /*3b50*/  PRMT R0, RZ, 0x654, R0 ;  /* 0x00000654ff007816 */ /* 0x000fe80000000000 */
[----:B--2---:R2:W-:Y:S01]  /*3b60*/  SYNCS.ARRIVE.TRANS64.RED.A1T0 RZ, [R0+URZ], RZ ;  /* 0x000000ff00ff79a7 */ /* 0x0045e200081004ff */
[----:B---3--:R-:W-:Y:S11]  /*3b70*/  LOP3.LUT P3, RZ, R26, 0x1, RZ, 0xc0, !PT ;  /* 0x000000011aff7812 */ /* 0x008ff6000786c0ff */
[----:B------:R-:W-:Y:S02]  /*3b80*/  @!UPT UIADD3 URZ, UPT, UPT, URZ, URZ, URZ ;  /* 0x000000fffffff290 */ /* 0x000fe4000fffe0ff */
[----:B------:R-:W-:Y:S02]  /*3b90*/  @P3 MOV R13, R24 ;  /* 0x00000018000d3202 */ /* 0x000fe40000000f00 */
[----:B------:R-:W-:Y:S01]  /*3ba0*/  @P3 LOP3.LUT R8, R25, 0xffff, RZ, 0xc0, !PT ;  /* 0x0000ffff19083812 */ /* 0x000fe200078ec0ff */
[----:B--2---:R-:W-:Y:S06]  /*3bb0*/  @!P0 BRA `(.L_x_69) ;  /* 0x0000000000a48947 */ /* 0x004fec0003800000 */
[----:B-1----:R-:W-:Y:S01]  /*3bc0*/  IMAD.HI.U32 R35, R22, R7, RZ ;  /* 0x0000000716237227 */ /* 0x002fe200078e00ff */
[----:B------:R-:W-:Y:S02]  /*3bd0*/  ISETP.NE.AND P0, PT, R6, 0x1, PT ;  /* 0x000000010600780c */ /* 0x000fe40003f05270 */
[----:B------:R-:W-:Y:S01]  /*3be0*/  ISETP.NE.AND P2, PT, R72, 0x1, PT ;  /* 0x000000014800780c */ /* 0x000fe20003f45270 */
[----:B----4-:R-:W-:Y:S01]  /*3bf0*/  IMAD.HI.U32 R34, R19, R16, RZ ;  /* 0x0000001013227227 */ /* 0x010fe200078e00ff */
[----:B------:R-:W-:Y:S02]  /*3c00*/  SHF.R.U32.HI R35, RZ, R18, R35 ;  /* 0x00000012ff237219 */ /* 0x000fe40000011623 */
[----:B------:R-:W-:Y:S01]  /*3c10*/  ISETP.NE.AND P4, PT, R2, 0x1, PT ;  /* 0x000000010200780c */ /* 0x000fe20003f85270 */
[----:B------:R-:W-:Y:S01]  /*3c20*/  IMAD.HI.U32 R36, R13, R16, RZ ;  /* 0x000000100d247227 */ /* 0x000fe200078e00ff */
[----:B------:R-:W-:Y:S02]  /*3c30*/  SHF.R.U32.HI R34, RZ, R17, R34 ;  /* 0x00000011ff227219 */ /* 0x000fe40000011622 */
[----:B------:R-:W-:Y:S01]  /*3c40*/  SEL R3, R22, R35, !P0 ;  /* 0x0000002316037207 */ /* 0x000fe20004000000 */
[C---:B------:R-:W-:Y:S01]  /*3c50*/  IMAD.HI.U32 R35, R8.reuse, R7, RZ ;  /* 0x0000000708237227 */ /* 0x040fe200078e00ff */
[----:B------:R-:W-:Y:S02]  /*3c60*/  SEL R11, R19, R34, !P4 ;  /* 0x00000022130b7207 */ /* 0x000fe40006000000 */
[----:B------:R-:W-:Y:S01]  /*3c70*/  SHF.R.U32.HI R36, RZ, R17, R36 ;  /* 0x00000011ff247219 */ /* 0x000fe20000011624 */
[----:B------:R-:W-:Y:S01]  /*3c80*/  IMAD.HI.U32 R38, R3, R4, RZ ;  /* 0x0000000403267227 */ /* 0x000fe200078e00ff */
[----:B------:R-:W-:Y:S03]  /*3c90*/  SHF.R.U32.HI R35, RZ, R18, R35 ;  /* 0x00000012ff237219 */ /* 0x000fe60000011623 */
[----:B------:R-:W-:Y:S01]  /*3ca0*/  IMAD.HI.U32 R34, R11, R4, RZ ;  /* 0x000000040b227227 */ /* 0x000fe200078e00ff */
[----:B------:R-:W-:Y:S02]  /*3cb0*/  @P2 SHF.R.U32.HI R3, RZ, R5, R38 ;  /* 0x00000005ff032219 */ /* 0x000fe40000011626 */
[----:B------:R-:W-:Y:S02]  /*3cc0*/  SEL R9, R8, R35, !P0 ;  /* 0x0000002308097207 */ /* 0x000fe40004000000 */
[----:B------:R-:W-:Y:S01]  /*3cd0*/  @P2 SHF.R.U32.HI R11, RZ, R5, R34 ;  /* 0x00000005ff0b2219 */ /* 0x000fe20000011622 */
[C---:B------:R-:W-:Y:S01]  /*3ce0*/  IMAD R10, R72.reuse, R3, RZ ;  /* 0x00000003480a7224 */ /* 0x040fe200078e02ff */
[----:B------:R-:W-:Y:S01]  /*3cf0*/  SEL R3, R13, R36, !P4 ;  /* 0x000000240d037207 */ /* 0x000fe20006000000 */
[C---:B------:R-:W-:Y:S03]  /*3d00*/  IMAD.HI.U32 R14, R9.reuse, R4, RZ ;  /* 0x00000004090e7227 */ /* 0x040fe600078e00ff */
[----:B------:R-:W-:Y:S01]  /*3d10*/  ISETP.GE.AND P0, PT, R9, R10, PT ;  /* 0x0000000a0900720c */ /* 0x000fe20003f06270 */
[C---:B------:R-:W-:Y:S01]  /*3d20*/  IMAD R12, R72.reuse, R11, RZ ;  /* 0x0000000b480c7224 */ /* 0x040fe200078e02ff */
[-C--:B------:R-:W-:Y:S04]  /*3d30*/  SHF.R.U32.HI R14, RZ, R5.reuse, R14 ;  /* 0x00000005ff0e7219 */ /* 0x080fe8000001160e */
[----:B------:R-:W-:Y:S02]  /*3d40*/  ISETP.GE.OR P0, PT, R3, R12, P0 ;  /* 0x0000000c0300720c */ /* 0x000fe40000706670 */
[----:B------:R-:W-:Y:S05]  /*3d50*/  SEL R15, R9, R14, !P2 ;  /* 0x0000000e090f7207 */ /* 0x000fea0005000000 */
[----:B------:R-:W-:Y:S04]  /*3d60*/  IMAD.MOV R14, RZ, RZ, -R15 ;  /* 0x000000ffff0e7224 */ /* 0x000fe800078e0a0f */
[----:B------:R-:W-:Y:S02]  /*3d70*/  IMAD R14, R72, R14, R9 ;  /* 0x0000000e480e7224 */ /* 0x000fe400078e0209 */
[C---:B------:R-:W-:Y:S05]  /*3d80*/  @!P0 IMAD.HI.U32 R10, R3.reuse, R4, RZ ;  /* 0x00000004030a8227 */ /* 0x040fea00078e00ff */
[----:B------:R-:W-:Y:S04]  /*3d90*/  @!P0 SHF.R.U32.HI R10, RZ, R5, R10 ;  /* 0x00000005ff0a8219 */ /* 0x000fe8000001160a */
[----:B------:R-:W-:Y:S01]  /*3da0*/  @!P0 SEL R0, R3, R10, !P2 ;  /* 0x0000000a03008207 */ /* 0x000fe20005000000 */
[----:B------:R-:W-:Y:S03]  /*3db0*/  IMAD.MOV R10, RZ, RZ, -R3 ;  /* 0x000000ffff0a7224 */ /* 0x000fe600078e0a03 */
[----:B------:R-:W-:Y:S01]  /*3dc0*/  @!P0 IADD3 R15, PT, PT, R15, -R0, RZ ;  /* 0x800000000f0f8210 */ /* 0x000fe20007ffe0ff */
[----:B------:R-:W-:Y:S01]  /*3dd0*/  @!P0 IMAD R0, R11, R14, R0 ;  /* 0x0000000e0b008224 */ /* 0x000fe200078e0200 */
[----:B------:R-:W-:Y:S01]  /*3de0*/  IADD3 R11, PT, PT, -R9, RZ, RZ ;  /* 0x000000ff090b7210 */ /* 0x000fe20007ffe1ff */
[----:B------:R-:W-:Y:S02]  /*3df0*/  IMAD R13, R2, R10, R13 ;  /* 0x0000000a020d7224 */ /* 0x000fe400078e020d */
[----:B------:R-:W-:Y:S02]  /*3e00*/  @!P0 IMAD R9, R15, R72, R3 ;  /* 0x000000480f098224 */ /* 0x000fe400078e0203 */
[----:B------:R-:W-:Y:S02]  /*3e10*/  @!P0 IMAD.MOV.U32 R3, RZ, RZ, R0 ;  /* 0x000000ffff038224 */ /* 0x000fe400078e0000 */
[----:B------:R-:W-:Y:S02]  /*3e20*/  IMAD R8, R6, R11, R8 ;  /* 0x0000000b06087224 */ /* 0x000fe400078e0208 */
[----:B------:R-:W-:Y:S02]  /*3e30*/  IMAD R13, R3, R2, R13 ;  /* 0x00000002030d7224 */ /* 0x000fe400078e020d */
[----:B------:R-:W-:Y:S02]  /*3e40*/  IMAD R8, R9, R6, R8 ;  /* 0x0000000609087224 */ /* 0x000fe400078e0208 */
.L_x_69:
[----:B------:R-:W-:Y:S05]  /*3e50*/  BRA.U UP1, `(.L_x_70) ;  /* 0x0000000101107547 */ /* 0x000fea000b800000 */
[----:B------:R-:W-:Y:S04]  /*3e60*/  MOV R0, UR6 ;  /* 0x0000000600007c02 */ /* 0x000fe80008000f00 */
[----:B------:R-:W-:Y:S04]  /*3e70*/  SHF.L.U32 R3, R0, 0x1f, RZ ;  /* 0x0000001f00037819 */ /* 0x000fe800000006ff */
[----:B------:R-:W2:Y:S02]  /*3e80*/  SYNCS.PHASECHK.TRANS64.TRYWAIT P0, [UR7+0xa8], R3 ;  /* 0x0000a803ff0075a7 */ /* 0x000ea40008001107 */
[----:B--2---:R-:W-:Y:S05]  /*3e90*/  @!P0 BRA `(.L_x_71) ;  /* 0x0000007400448947 */ /* 0x004fea0003800000 */
.L_x_70:
[----:B------:R-:W-:Y:S02]  /*3ea0*/  R2UR UR35, R21 ;  /* 0x00000000152372ca */ /* 0x000fe400000e0000 */
[----:B------:R-:W-:Y:S02]  /*3eb0*/  R2UR UR34, R20 ;  /* 0x00000000142272ca */ /* 0x000fe400000e0000 */
[----:B------:R-:W-:Y:S02]  /*3ec0*/  ISETP.NE.U32.AND P2, PT, RZ, UR4, PT ;  /* 0x00000004ff007c0c */ /* 0x000fe4000bf45070 */
[----:B------:R-:W-:Y:S02]  /*3ed0*/  SHF.L.U32 R12, R31, 0x1f, RZ ;  /* 0x0000001f1f0c7819 */ /* 0x000fe400000006ff */
[----:B------:R-:W-:Y:S05]  /*3ee0*/  ISETP.NE.AND.EX P2, PT, RZ, UR5, PT, P2 ;  /* 0x00000005ff007c0c */ /* 0x000fea000bf45320 */
[----:B------:R-:W-:Y:S02]  /*3ef0*/  USHF.L.U32 UR35, UR35, 0x7, URZ ;  /* 0x0000000723237899 */ /* 0x000fe400080006ff */
[----:B------:R-:W-:Y:S01]  /*3f00*/  USHF.L.U32 UR34, UR34, 0x8, URZ ;  /* 0x0000000822227899 */ /* 0x000fe200080006ff */
[----:B------:R-:W-:Y:S11]  /*3f10*/  BRA.U !UP3, `(.L_x_72) ;  /* 0x000000010b347547 */ /* 0x000ff6000b800000 */
[----:B------:R-:W-:Y:S01]  /*3f20*/  UPLOP3.LUT UP0, UPT, UPT, UPT, UP2, 0x80, 0x8 ;  /* 0x000000000008789c */ /* 0x000fe20003f0f020 */
[----:B--2---:R-:W-:Y:S02]  /*3f30*/  HFMA2 R0, -RZ, RZ, 0, 5.9604644775390625e-08 ;  /* 0x00000001ff007431 */ /* 0x004fe400000001ff */
[----:B------:R-:W-:Y:S03]  /*3f40*/  IMAD.MOV.U32 R155, RZ, RZ, 0x1 ;  /* 0x00000001ff9b7424 */ /* 0x000fe600078e00ff */
[----:B------:R-:W-:Y:S05]  /*3f50*/  PLOP3.LUT P0, PT, PT, PT, UP0, 0x80, 0x8 ;  /* 0x000000000008781c */ /* 0x000fea0003f0f008 */
[----:B------:R-:W2:Y:S01]  /*3f60*/  @UP0 LDCU.64 UR10, c[0x0][0x888] ;  /* 0x00011100ff0a07ac */ /* 0x000ea20008000a00 */
[----:B------:R-:W-:Y:S07]  /*3f70*/  @UP0 UIMAD UR8, UR36, UR4, URZ ;  /* 0x00000004240802a4 */ /* 0x000fee000f8e02ff */
[----:B------:R-:W-:Y:S01]  /*3f80*/  @!P0 PRMT R155, R0, 0x7610, R155 ;  /* 0x00007610009b8816 */ /* 0x000fe2000000009b */
[----:B--2---:R-:W-:Y:S03]  /*3f90*/  @UP0 UIMAD.WIDE UR10, UR8, 0x4, UR10 ;  /* 0x00000004080a08a5 */ /* 0x004fe6000f8e020a */
[----:B------:R-:W2:Y:S03]  /*3fa0*/  @!UP0 LDCU UR8, c[0x0][0x880] ;  /* 0x00011000ff0887ac */ /* 0x000ea60008000800 */
[----:B------:R-:W-:Y:S01]  /*3fb0*/  IMAD.U32 R10, RZ, RZ, UR10 ;  /* 0x0000000aff0a7e24 */ /* 0x000fe2000f8e00ff */
[----:B------:R-:W-:Y:S05]  /*3fc0*/  MOV R11, UR11 ;  /* 0x0000000b000b7c02 */ /* 0x000fea0008000f00 */
[----:B-----5:R3:W5:Y:S02]  /*3fd0*/  @P0 LDG.E R81, desc[UR46][R10.64] ;  /* 0x0000002e0a510981 */ /* 0x020764000c1e1900 */
[----:B--23--:R-:W-:Y:S07]  /*3fe0*/  @!P0 IMAD.U32 R81, RZ, RZ, UR8 ;  /* 0x00000008ff518e24 */ /* 0x00cfee000f8e00ff */
.L_x_72:
[----:B-----5:R-:W-:Y:S01]  /*3ff0*/  @!P2 FSETP.EQ.AND P0, PT, R81, RZ, PT ;  /* 0x000000ff5100a20b */ /* 0x020fe20003f02000 */
[----:B------:R-:W-:Y:S01]  /*4000*/  @!UPT UIADD3 URZ, UPT, UPT, URZ, URZ, URZ ;  /* 0x000000fffffff290 */ /* 0x000fe2000fffe0ff */
[----:B------:R-:W-:Y:S11]  /*4010*/  @!P2 BRA `(.L_x_73) ;  /* 0x000000000014a947 */ /* 0x000ff60003800000 */
[----:B------:R-:W-:Y:S02]  /*4020*/  LOP3.LUT P2, RZ, R155, 0xff, RZ, 0xc0, !PT ;  /* 0x000000ff9bff7812 */ /* 0x000fe4000784c0ff */
[----:B------:R-:W-:Y:S04]  /*4030*/  PLOP3.LUT P0, PT, PT, PT, UP0, 0x80, 0x8 ;  /* 0x000000000008781c */ /* 0x000fe80003f0f008 */
[----:B------:R-:W-:Y:S07]  /*4040*/  PLOP3.LUT P0, PT, P0, PT, PT, 0x8, 0x80 ;  /* 0x000000000080781c */ /* 0x000fee000070e170 */
[----:B------:R-:W-:Y:S11]  /*4050*/  @P2 FSETP.EQ.AND P0, PT, R81, RZ, PT ;  /* 0x000000ff5100220b */ /* 0x000ff60003f02000 */
[----:B------:R-:W-:Y:S02]  /*4060*/  @!UPT UIADD3 URZ, UPT, UPT, URZ, URZ, URZ ;  /* 0x000000fffffff290 */ /* 0x000fe4000fffe0ff */
.L_x_73:
[----:B------:R-:W3:Y:S01]  /*4070*/  SYNCS.PHASECHK.TRANS64.TRYWAIT P2, [UR7+0x80], R12 ;  /* 0x0000800cff0075a7 */ /* 0x000ee20008041107 */
[----:B------:R-:W-:Y:S04]  /*4080*/  ELECT P4, URZ, PT ;  /* 0x0000000000ff782f */ /* 0x000fe80003880000 */
[----:B------:R-:W-:Y:S11]  /*4090*/  PLOP3.LUT P4, PT, P0, P4, PT, 0xf2, 0x2f ;  /* 0x00000000002f781c */ /* 0x000ff60000789e72 */
[----:B------:R-:W-:Y:S02]  /*40a0*/  @!UPT UIADD3 URZ, UPT, UPT, URZ, URZ, URZ ;  /* 0x000000fffffff290 */ /* 0x000fe4000fffe0ff */
[----:B-1----:R-:W-:Y:S05]  /*40b0*/  @!P4 IADD3 R9, P0, PT, R32, 0x580, RZ ;  /* 0x000005802009c810 */ /* 0x002fea0007f1e0ff */
[----:B--2---:R-:W-:Y:S01]  /*40c0*/  @!P4 IMAD.X R0, RZ, RZ, R33, P0 ;  /* 0x000000ffff00c224 */ /* 0x004fe200000e0621 */
[----:B---3--:R-:W-:Y:S07]  /*40d0*/  @!P2 BRA `(.L_x_74) ;  /* 0x0000007000cca947 */ /* 0x008fee0003800000 */
.L_x_161:
[----:B------:R-:W-:Y:S01]  /*40e0*/  @!P4 R2UR UR8, R0 ;  /* 0x000000000008c2ca */ /* 0x000fe200000e0000 */
[----:B------:R-:W-:Y:S01]  /*40f0*/  VOTEU.ALL UP1, P4 ;  /* 0x0000000000ff7886 */ /* 0x000fe20002020000 */
[----:B------:R-:W-:Y:S01]  /*4100*/  @!P4 R2UR UR9, R9 ;  /* 0x000000000909c2ca */ /* 0x000fe200000e0000 */
[----:B------:R-:W-:Y:S01]  /*4110*/  @!P4 IMAD.MOV.U32 R0, RZ, RZ, 0x4000 ;  /* 0x00004000ff00c424 */ /* 0x000fe200078e00ff */
[----:B------:R-:W-:Y:S01]  /*4120*/  UMOV UR10, 0x0 ;  /* 0x00000000000a7882 */ /* 0x000fe20000000000 */
[----:B------:R-:W-:Y:S01]  /*4130*/  UMOV UR11, 0x10000000 ;  /* 0x10000000000b7882 */ /* 0x000fe20000000000 */
[----:B------:R-:W-:Y:S01]  /*4140*/  @!UP1 UIADD3 UR32, UPT, UPT, UR7, 0x400, URZ ;  /* 0x0000040007209890 */ /* 0x000fe2000fffe0ff */
[----:B------:R-:W-:Y:S01]  /*4150*/  @!P4 IADD3 R9, P0, PT, R32, 0x580, RZ ;  /* 0x000005802009c810 */ /* 0x000fe20007f1e0ff */
[----:B------:R-:W-:Y:S05]  /*4160*/  VOTEU.ALL UP1, P4 ;  /* 0x0000000000ff7886 */ /* 0x000fea0002020000 */
[----:B------:R-:W-:Y:S01]  /*4170*/  IMAD.U32 R11, RZ, RZ, UR8 ;  /* 0x00000008ff0b7e24 */ /* 0x000fe2000f8e00ff */
[----:B------:R-:W-:Y:S01]  /*4180*/  UPRMT UR8, UR37, 0x654, UR33 ;  /* 0x0000065425087896 */ /* 0x000fe20008000021 */
[----:B------:R-:W-:Y:S03]  /*4190*/  IMAD.U32 R10, RZ, RZ, UR9 ;  /* 0x00000009ff0a7e24 */ /* 0x000fe6000f8e00ff */
[----:B------:R-:W-:Y:S02]  /*41a0*/  @!P4 R2UR UR15, R11 ;  /* 0x000000000b0fc2ca */ /* 0x000fe400000e0000 */
[----:B------:R-:W-:Y:S11]  /*41b0*/  @!P4 R2UR UR14, R10 ;  /* 0x000000000a0ec2ca */ /* 0x000ff600000e0000 */
[----:B------:R-:W-:Y:S02]  /*41c0*/  @!UPT UIADD3 URZ, UPT, UPT, URZ, URZ, URZ ;  /* 0x000000fffffff290 */ /* 0x000fe4000fffe0ff */
[----:B------:R2:W-:Y:S01]  /*41d0*/  @!UP1 UTMALDG.3D [UR32], [UR14], desc[UR10] ;  /* 0x00000a200e0095b4 */ /* 0x0005e20008011000 */
[----:B------:R3:W-:Y:S01]  /*41e0*/  @!P4 SYNCS.ARRIVE.TRANS64.RED.A0TR RZ, [UR7+0x60], R0 ;  /* 0x00006000ffffc9a7 */ /* 0x0007e20008300407 */
[----:B------:R-:W-:Y:S01]  /*41f0*/  SYNCS.ARRIVE.TRANS64.RED.A1T0 RZ, [UR8], RZ ;  /* 0x000000ffffff79a7 */ /* 0x000fe20008100408 */
[----:B---3--:R-:W-:Y:S01]  /*4200*/  @!P4 IMAD.X R0, RZ, RZ, R33, P0 ;  /* 0x000000ffff00c224 */ /* 0x008fe200000e0621 */
[----:B------:R-:W3:Y:S02]  /*4210*/  SYNCS.PHASECHK.TRANS64.TRYWAIT P2, [UR7+0x88], R12 ;  /* 0x0000880cff0075a7 */ /* 0x000ee40008041107 */
[----:B--23--:R-:W-:Y:S05]  /*4220*/  @!P2 BRA `(.L_x_75) ;  /* 0x000000700090a947 */ /* 0x00cfea0003800000 */
.L_x_163:
        /* <DEDUP_REMOVED lines=8> */
[----:B------:R-:W-:Y:S01]  /*42b0*/  @!UP1 UIADD3 UR24, UPT, UPT, UR7, 0x4400, URZ ;  /* 0x0000440007189890 */ /* 0x000fe2000fffe0ff */
[----:B------:R-:W-:Y:S01]  /*42c0*/  VOTEU.ALL UP1, P4 ;  /* 0x0000000000ff7886 */ /* 0x000fe20002020000 */
[----:B------:R-:W-:Y:S01]  /*42d0*/  UMOV UR27, UR35 ;  /* 0x00000023001b7c82 */ /* 0x000fe20008000000 */
[----:B------:R-:W-:Y:S02]  /*42e0*/  UMOV UR28, UR36 ;  /* 0x00000024001c7c82 */ /* 0x000fe40008000000 */
[----:B------:R-:W-:Y:S01]  /*42f0*/  IMAD.U32 R11, RZ, RZ, UR8 ;  /* 0x00000008ff0b7e24 */ /* 0x000fe2000f8e00ff */
[----:B------:R-:W-:Y:S01]  /*4300*/  UPRMT UR8, UR37, 0x654, UR25 ;  /* 0x0000065425087896 */ /* 0x000fe20008000019 */
[----:B------:R-:W-:Y:S02]  /*4310*/  IMAD.U32 R10, RZ, RZ, UR9 ;  /* 0x00000009ff0a7e24 */ /* 0x000fe4000f8e00ff */
[----:B------:R-:W-:Y:S01]  /*4320*/  @!P4 IMAD.X R20, RZ, RZ, R33, P0 ;  /* 0x000000ffff14c224 */ /* 0x000fe200000e0621 */
[----:B------:R-:W-:Y:S02]  /*4330*/  @!P4 R2UR UR15, R11 ;  /* 0x000000000b0fc2ca */ /* 0x000fe400000e0000 */
[----:B------:R-:W-:Y:S11]  /*4340*/  @!P4 R2UR UR14, R10 ;  /* 0x000000000a0ec2ca */ /* 0x000ff600000e0000 */
[----:B------:R-:W-:Y:S02]  /*4350*/  @!UPT UIADD3 URZ, UPT, UPT, URZ, URZ, URZ ;  /* 0x000000fffffff290 */ /* 0x000fe4000fffe0ff */
[----:B------:R2:W-:Y:S01]  /*4360*/  @!UP1 UTMALDG.3D [UR24], [UR14], desc[UR10] ;  /* 0x00000a180e0095b4 */ /* 0x0005e20008011000 */
[----:B------:R2:W-:Y:S01]  /*4370*/  @!P4 SYNCS.ARRIVE.TRANS64.RED.A0TR RZ, [UR7+0x68], R0 ;  /* 0x00006800ffffc9a7 */ /* 0x0005e20008300407 */
[----:B------:R-:W-:Y:S01]  /*4380*/  SYNCS.ARRIVE.TRANS64.RED.A1T0 RZ, [UR8], RZ ;  /* 0x000000ffffff79a7 */ /* 0x000fe20008100408 */
[----:B------:R-:W3:Y:S02]  /*4390*/  SYNCS.PHASECHK.TRANS64.TRYWAIT P2, [UR7+0x90], R12 ;  /* 0x0000900cff0075a7 */ /* 0x000ee40008041107 */
[----:B--23--:R-:W-:Y:S05]  /*43a0*/  @!P2 BRA `(.L_x_76) ;  /* 0x000000700048a947 */ /* 0x00cfea0003800000 */
.L_x_165:
[----:B------:R-:W2:Y:S01]  /*43b0*/  LDC.64 R14, c[0x0][0xb10] ;  /* 0x0002c400ff0e7b82 */ /* 0x000ea20000000a00 */
[----:B------:R-:W-:Y:S01]  /*43c0*/  @!P4 R2UR UR8, R20 ;  /* 0x000000001408c2ca */ /* 0x000fe200000e0000 */
[----:B------:R-:W-:Y:S01]  /*43d0*/  VOTEU.ALL UP1, P4 ;  /* 0x0000000000ff7886 */ /* 0x000fe20002020000 */
[----:B------:R-:W-:Y:S01]  /*43e0*/  @!P4 R2UR UR9, R21 ;  /* 0x000000001509c2ca */ /* 0x000fe200000e0000 */
[----:B------:R-:W-:Y:S01]  /*43f0*/  UMOV UR10, 0x0 ;  /* 0x00000000000a7882 */ /* 0x000fe20000000000 */
[----:B------:R-:W-:Y:S03]  /*4400*/  UMOV UR11, 0x10000000 ;  /* 0x10000000000b7882 */ /* 0x000fe60000000000 */
[----:B------:R-:W3:Y:S01]  /*4410*/  LDC.64 R10, c[0x0][0xb18] ;  /* 0x0002c600ff0a7b82 */ /* 0x000ee20000000a00 */
[----:B------:R-:W-:Y:S01]  /*4420*/  @!UP1 UIADD3 UR18, UPT, UPT, UR34, 0x80, URZ ;  /* 0x0000008022129890 */ /* 0x000fe2000fffe0ff */
[----:B------:R-:W-:Y:S01]  /*4430*/  @P3 SHF.R.U32.HI R28, RZ, 0x10, R25 ;  /* 0x00000010ff1c3819 */ /* 0x000fe20000011619 */
[----:B------:R-:W-:Y:S01]  /*4440*/  @!UP1 UIADD3 UR16, UPT, UPT, UR7, 0x8400, URZ ;  /* 0x0000840007109890 */ /* 0x000fe2000fffe0ff */
[----:B------:R-:W-:Y:S01]  /*4450*/  VIADD R30, R30, 0x1 ;  /* 0x000000011e1e7836 */ /* 0x000fe20000000000 */
[----:B------:R-:W-:Y:S03]  /*4460*/  VOTEU.ALL UP1, P4 ;  /* 0x0000000000ff7886 */ /* 0x000fe60002020000 */
[----:B------:R-:W5:Y:S01]  /*4470*/  @!P1 LDC R0, c[0x0][0xb20] ;  /* 0x0002c800ff009b82 */ /* 0x000f620000000800 */
[----:B------:R-:W-:Y:S01]  /*4480*/  UMOV UR19, UR35 ;  /* 0x0000002300137c82 */ /* 0x000fe20008000000 */
[----:B------:R-:W-:Y:S01]  /*4490*/  IMAD.U32 R21, RZ, RZ, UR8 ;  /* 0x00000008ff157e24 */ /* 0x000fe2000f8e00ff */
[----:B------:R-:W-:Y:S05]  /*44a0*/  UMOV UR20, UR36 ;  /* 0x0000002400147c82 */ /* 0x000fea0008000000 */
[----:B-1----:R-:W1:Y:S01]  /*44b0*/  @!P1 LDC R3, c[0x0][0xb0c] ;  /* 0x0002c300ff039b82 */ /* 0x002e620000000800 */
[----:B------:R-:W-:Y:S01]  /*44c0*/  IMAD.U32 R20, RZ, RZ, UR9 ;  /* 0x00000009ff147e24 */ /* 0x000fe2000f8e00ff */
[----:B------:R-:W-:Y:S01]  /*44d0*/  UPRMT UR8, UR37, 0x654, UR17 ;  /* 0x0000065425087896 */ /* 0x000fe20008000011 */
[----:B------:R-:W-:Y:S03]  /*44e0*/  @!P4 R2UR UR15, R21 ;  /* 0x00000000150fc2ca */ /* 0x000fe600000e0000 */
[----:B------:R-:W-:Y:S01]  /*44f0*/  @!P4 R2UR UR14, R20 ;  /* 0x00000000140ec2ca */ /* 0x000fe200000e0000 */
[----:B------:R-:W-:Y:S11]  /*4500*/  @!P4 IMAD.MOV.U32 R20, RZ, RZ, 0x4000 ;  /* 0x00004000ff14c424 */ /* 0x000ff600078e00ff */
[----:B------:R-:W-:Y:S01]  /*4510*/  @!UPT UIADD3 URZ, UPT, UPT, URZ, URZ, URZ ;  /* 0x000000fffffff290 */ /* 0x000fe2000fffe0ff */
[----:B------:R1:W-:Y:S01]  /*4520*/  @!UP1 UTMALDG.3D [UR16], [UR14], desc[UR10] ;  /* 0x00000a100e0095b4 */ /* 0x0003e20008011000 */
[----:B------:R1:W-:Y:S02]  /*4530*/  @!P4 SYNCS.ARRIVE.TRANS64.RED.A0TR RZ, [UR7+0x70], R20 ;  /* 0x00007014ffffc9a7 */ /* 0x0003e40008300407 */
[----:B-1----:R-:W-:Y:S01]  /*4540*/  @!P1 ISETP.NE.AND P2, PT, R3, 0x1, PT ;  /* 0x000000010300980c */ /* 0x002fe20003f45270 */
[C---:B--2---:R-:W-:Y:S01]  /*4550*/  @!P1 IMAD.HI.U32 R14, R13.reuse, R14, RZ ;  /* 0x0000000e0d0e9227 */ /* 0x044fe200078e00ff */
[----:B---3--:R-:W-:Y:S03]  /*4560*/  @!P1 ISETP.NE.AND P0, PT, R10, 0x1, PT ;  /* 0x000000010a00980c */ /* 0x008fe60003f05270 */
[C---:B------:R-:W-:Y:S01]  /*4570*/  @!P1 IMAD.HI.U32 R11, R8.reuse, R11, RZ ;  /* 0x0000000b080b9227 */ /* 0x040fe200078e00ff */
[----:B------:R-:W-:Y:S04]  /*4580*/  @!P1 SHF.R.U32.HI R14, RZ, R15, R14 ;  /* 0x0000000fff0e9219 */ /* 0x000fe8000001160e */
[----:B-----5:R-:W-:Y:S01]  /*4590*/  @!P1 SHF.R.U32.HI R9, RZ, R0, R11 ;  /* 0x00000000ff099219 */ /* 0x020fe2000001160b */
[----:B------:R-:W-:Y:S01]  /*45a0*/  SYNCS.ARRIVE.TRANS64.RED.A1T0 RZ, [UR8], RZ ;  /* 0x000000ffffff79a7 */ /* 0x000fe20008100408 */
[----:B------:R-:W-:Y:S02]  /*45b0*/  @!P1 SEL R14, R13, R14, !P2 ;  /* 0x0000000e0d0e9207 */ /* 0x000fe40005000000 */
[----:B------:R-:W-:Y:S01]  /*45c0*/  @!P1 SEL R9, R8, R9, !P0 ;  /* 0x0000000908099207 */ /* 0x000fe20004000000 */
[----:B------:R-:W1:Y:S04]  /*45d0*/  SYNCS.PHASECHK.TRANS64.TRYWAIT P5, [UR7+0x98], R12 ;  /* 0x0000980cff0075a7 */ /* 0x000e6800080a1107 */
[----:B------:R-:W-:Y:S02]  /*45e0*/  @!P1 IMAD.IADD R0, R9, 0x1, -R14 ;  /* 0x0000000109009824 */ /* 0x000fe400078e0a0e */
[----:B------:R-:W-:Y:S02]  /*45f0*/  @!P1 IMAD.IADD R9, R14, 0x1, -R9 ;  /* 0x000000010e099824 */ /* 0x000fe400078e0a09 */
[----:B------:R-:W-:Y:S02]  /*4600*/  @!P1 IMAD R13, R0, R3, R13 ;  /* 0x00000003000d9224 */ /* 0x000fe400078e020d */
[----:B------:R-:W-:Y:S01]  /*4610*/  @!P1 IMAD R8, R9, R10, R8 ;  /* 0x0000000a09089224 */ /* 0x000fe200078e0208 */
[----:B-1----:R-:W-:Y:S06]  /*4620*/  @!P5 BRA `(.L_x_77) ;  /* 0x0000006c00c0d947 */ /* 0x002fec0003800000 */
.L_x_167:
[----:B-1----:R-:W-:Y:S01]  /*4630*/  @!P4 IADD3 R3, P0, PT, R32, 0x580, RZ ;  /* 0x000005802003c810 */ /* 0x002fe20007f1e0ff */
[----:B------:R-:W-:Y:S01]  /*4640*/  VOTEU.ALL UP1, P4 ;  /* 0x0000000000ff7886 */ /* 0x000fe20002020000 */
[----:B------:R-:W-:Y:S01]  /*4650*/  UMOV UR18, 0x0 ;  /* 0x0000000000127882 */ /* 0x000fe20000000000 */
[----:B------:R-:W-:Y:S01]  /*4660*/  UMOV UR19, 0x10000000 ;  /* 0x1000000000137882 */ /* 0x000fe20000000000 */
[----:B------:R-:W-:Y:S01]  /*4670*/  @!P4 R2UR UR9, R3 ;  /* 0x000000000309c2ca */ /* 0x000fe200000e0000 */
[----:B------:R-:W-:Y:S01]  /*4680*/  @!P4 IMAD.X R0, RZ, RZ, R33, P0 ;  /* 0x000000ffff00c224 */ /* 0x000fe200000e0621 */
[----:B------:R-:W-:Y:S01]  /*4690*/  @!UP1 UIADD3 UR10, UPT, UPT, UR34, 0xc0, URZ ;  /* 0x000000c0220a9890 */ /* 0x000fe2000fffe0ff */
[----:B------:R-:W-:Y:S01]  /*46a0*/  ISETP.NE.AND P0, PT, R30, 0x2, PT ;  /* 0x000000021e00780c */ /* 0x000fe20003f05270 */
[----:B------:R-:W-:Y:S01]  /*46b0*/  UMOV UR11, UR35 ;  /* 0x00000023000b7c82 */ /* 0x000fe20008000000 */
[----:B------:R-:W-:Y:S01]  /*46c0*/  UMOV UR12, UR36 ;  /* 0x00000024000c7c82 */ /* 0x000fe20008000000 */
[----:B------:R-:W-:Y:S01]  /*46d0*/  @!P4 R2UR UR8, R0 ;  /* 0x000000000008c2ca */ /* 0x000fe200000e0000 */
[----:B------:R-:W-:Y:S01]  /*46e0*/  IMAD.IADD R20, R8, 0x1, R154 ;  /* 0x0000000108147824 */ /* 0x000fe200078e029a */
[----:B------:R-:W-:Y:S01]  /*46f0*/  @P3 R2UR UR36, R28 ;  /* 0x000000001c2432ca */ /* 0x000fe200000e0000 */
[----:B------:R-:W-:Y:S01]  /*4700*/  IMAD.IADD R21, R13, 0x1, R156 ;  /* 0x000000010d157824 */ /* 0x000fe200078e029c */
[----:B------:R-:W-:Y:S02]  /*4710*/  SEL R0, RZ, 0x1, P0 ;  /* 0x00000001ff007807 */ /* 0x000fe40000000000 */
[----:B------:R-:W-:Y:S01]  /*4720*/  LOP3.LUT R31, R31, 0x1, RZ, 0x3c, !PT ;  /* 0x000000011f1f7812 */ /* 0x000fe200078e3cff */
[----:B------:R-:W-:Y:S01]  /*4730*/  IMAD.U32 R10, RZ, RZ, UR9 ;  /* 0x00000009ff0a7e24 */ /* 0x000fe2000f8e00ff */
[----:B------:R-:W-:Y:S01]  /*4740*/  @!UP1 UIADD3 UR9, UPT, UPT, UR7, 0x78, URZ ;  /* 0x0000007807099890 */ /* 0x000fe2000fffe0ff */
[----:B------:R-:W-:Y:S02]  /*4750*/  LOP3.LUT R29, R29, R0, RZ, 0x3c, !PT ;  /* 0x000000001d1d7212 */ /* 0x000fe400078e3cff */
[----:B------:R-:W-:Y:S02]  /*4760*/  SEL R30, R30, RZ, P0 ;  /* 0x000000ff1e1e7207 */ /* 0x000fe40000000000 */
[----:B------:R-:W-:Y:S01]  /*4770*/  IMAD.U32 R11, RZ, RZ, UR8 ;  /* 0x00000008ff0b7e24 */ /* 0x000fe2000f8e00ff */
[----:B------:R-:W-:Y:S01]  /*4780*/  @!P4 R2UR UR14, R10 ;  /* 0x000000000a0ec2ca */ /* 0x000fe200000e0000 */
[----:B------:R-:W-:Y:S01]  /*4790*/  @!UP1 UIADD3 UR8, UPT, UPT, UR7, 0xc400, URZ ;  /* 0x0000c40007089890 */ /* 0x000fe2000fffe0ff */
[----:B------:R-:W-:Y:S02]  /*47a0*/  VOTEU.ALL UP1, P4 ;  /* 0x0000000000ff7886 */ /* 0x000fe40002020000 */
[----:B------:R-:W-:Y:S11]  /*47b0*/  @!P4 R2UR UR15, R11 ;  /* 0x000000000b0fc2ca */ /* 0x000ff600000e0000 */
[----:B------:R-:W-:Y:S02]  /*47c0*/  @!UPT UIADD3 URZ, UPT, UPT, URZ, URZ, URZ ;  /* 0x000000fffffff290 */ /* 0x000fe4000fffe0ff */
[----:B------:R2:W-:Y:S01]  /*47d0*/  @!UP1 UTMALDG.3D [UR8], [UR14], desc[UR18] ;  /* 0x000012080e0095b4 */ /* 0x0005e20008011000 */
[----:B------:R2:W-:Y:S01]  /*47e0*/  @!P4 SYNCS.ARRIVE.TRANS64.RED.A0TR RZ, [UR7+0x78], R23 ;  /* 0x00007817ffffc9a7 */ /* 0x0005e20008300407 */
[----:B------:R-:W-:Y:S01]  /*47f0*/  UPLOP3.LUT UP1, UPT, UPT, UPT, UPT, 0x80, 0x8 ;  /* 0x000000000008789c */ /* 0x000fe20003f2f070 */
[----:B------:R-:W-:Y:S01]  /*4800*/  SYNCS.ARRIVE.TRANS64.RED.A1T0 RZ, [UR13], RZ ;  /* 0x000000ffffff79a7 */ /* 0x000fe2000810040d */
[----:B------:R-:W-:Y:S09]  /*4810*/  @P3 BRA `(.L_x_78) ;  /* 0xfffffff000943947 */ /* 0x000ff2000383ffff */
[----:B------:R-:W-:-:S04]  /*4820*/  SHF.L.U32 R3, R31, 0x1f, RZ ;  /* 0x0000001f1f037819 */ /* 0x000fc800000006ff */
[----:B------:R-:W1:Y:S02]  /*4830*/  SYNCS.PHASECHK.TRANS64.TRYWAIT P0, [UR7+0x80], R3 ;  /* 0x00008003ff0075a7 */ /* 0x000e640008001107 */
[----:B-1----:R-:W-:Y:S05]  /*4840*/  @!P0 BRA `(.L_x_79) ;  /* 0x0000006c00508947 */ /* 0x002fea0003800000 */
.L_x_169:
[----:B------:R-:W3:Y:S02]  /*4850*/  SYNCS.PHASECHK.TRANS64.TRYWAIT P0, [UR7+0x88], R3 ;  /* 0x00008803ff0075a7 */ /* 0x000ee40008001107 */
[----:B---3--:R-:W-:Y:S05]  /*4860*/  @!P0 BRA `(.L_x_80) ;  /* 0x0000006c00608947 */ /* 0x008fea0003800000 */
.L_x_171:
[----:B------:R-:W3:Y:S02]  /*4870*/  SYNCS.PHASECHK.TRANS64.TRYWAIT P0, [UR7+0x90], R3 ;  /* 0x00009003ff0075a7 */ /* 0x000ee40008001107 */
[----:B---3--:R-:W-:Y:S05]  /*4880*/  @!P0 BRA `(.L_x_81) ;  /* 0x0000006c00708947 */ /* 0x008fea0003800000 */
.L_x_173:
[----:B-1----:R-:W-:-:S07]  /*4890*/  MOV R0, UR7 ;  /* 0x0000000700007c02 */ /* 0x002fce0008000f00 */
.L_x_82:
[----:B-1----:R-:W-:-:S04]  /*48a0*/  SHF.L.U32 R3, R31, 0x1f, RZ ;  /* 0x0000001f1f037819 */ /* 0x002fc800000006ff */
[----:B------:R1:W3:Y:S03]  /*48b0*/  SYNCS.PHASECHK.TRANS64.TRYWAIT P0, [R0+URZ+0x98], R3 ;  /* 0x00009803000075a7 */ /* 0x0002e600080011ff */
[----:B---3--:R-:W-:Y:S05]  /*48c0*/  @!P0 NANOSLEEP.SYNCS 0x989680 ;  /* 0x009896800000895d */ /* 0x008fea0003900000 */
[----:B------:R-:W3:Y:S02]  /*48d0*/  @!P0 SYNCS.PHASECHK.TRANS64 P0, [R0+URZ+0x98], R3 ;  /* 0x00009803000085a7 */ /* 0x000ee400080010ff */
[----:B--23--:R-:W-:Y:S05]  /*48e0*/  @P0 EXIT ;  /* 0x000000000000094d */ /* 0x00cfea0003800000 */
[----:B------:R-:W-:Y:S05]  /*48f0*/  BRA `(.L_x_82) ;  /* 0xfffffffc00e87947 */ /* 0x000fea000383ffff */
.L_x_67:
[----:B------:R-:W-:-:S06]  /*4900*/  UISETP.GE.AND UP1, UPT, UR8, 0x4, UPT ;  /* 0x000000040800788c */ /* 0x000fcc000bf26270 */
[----:B------:R-:W-:-:S13]  /*4910*/  PLOP3.LUT P0, PT, PT, PT, UP1, 0x80, 0x8 ;  /* 0x000000000008781c */ /* 0x000fda0003f0f018 */
[----:B------:R-:W-:Y:S05]  /*4920*/  @!P0 EXIT ;  /* 0x000000000000894d */ /* 0x000fea0003800000 */
[----:B------:R-:W-:Y:S01]  /*4930*/  BAR.SYNC.DEFER_BLOCKING 0x6, 0xa0 ;  /* 0x0182800000007b1d */ /* 0x000fe20000010000 */
[C---:B------:R-:W-:Y:S01]  /*4940*/  IMAD.SHL.U32 R3, R170.reuse, 0x40, RZ ;  /* 0x00000040aa037824 */ /* 0x040fe200078e00ff */
[C---:B------:R-:W-:Y:S01]  /*4950*/  LOP3.LUT R161, R170.reuse, 0x1, RZ, 0xc0, !PT ;  /* 0x00000001aaa17812 */ /* 0x040fe200078ec0ff */
[C---:B------:R-:W-:Y:S02]  /*4960*/  IMAD.U32 R79, R170.reuse, 0x10000, RZ ;  /* 0x00010000aa4f7824 */ /* 0x040fe400078e00ff */
[----:B------:R-:W-:Y:S02]  /*4970*/  HFMA2 R167, -RZ, RZ, 0, 5.9604644775390625e-08 ;  /* 0x00000001ffa77431 */ /* 0x000fe400000001ff */
[C---:B------:R-:W-:Y:S01]  /*4980*/  IMAD.SHL.U32 R160, R170.reuse, 0x8, RZ ;  /* 0x00000008aaa07824 */ /* 0x040fe200078e00ff */
[----:B------:R-:W-:Y:S01]  /*4990*/  UMOV UR48, 0x400 ;  /* 0x0000040000307882 */ /* 0x000fe20000000000 */
[----:B------:R-:W1:Y:S01]  /*49a0*/  LDC R159, c[0x0][0x370] ;  /* 0x0000dc00ff9f7b82 */ /* 0x000e620000000800 */
[----:B------:R-:W-:Y:S01]  /*49b0*/  ULEA UR48, UR37, UR48, 0x18 ;  /* 0x0000003025307291 */ /* 0x000fe2000f8ec0ff */
[----:B------:R-:W-:Y:S01]  /*49c0*/  ISETP.NE.U32.AND P0, PT, R161, 0x1, PT ;  /* 0x00000001a100780c */ /* 0x000fe20003f05070 */
[----:B------:R-:W-:Y:S01]  /*49d0*/  IMAD.MOV.U32 R169, RZ, RZ, 0x2 ;  /* 0x00000002ffa97424 */ /* 0x000fe200078e00ff */
[----:B------:R-:W-:Y:S01]  /*49e0*/  LOP3.LUT R5, R3, 0x1c0, RZ, 0xc0, !PT ;  /* 0x000001c003057812 */ /* 0x000fe200078ec0ff */
[----:B------:R-:W-:Y:S01]  /*49f0*/  UIADD3 UR4, UPT, UPT, UR48, 0x400, URZ ;  /* 0x0000040030047890 */ /* 0x000fe2000fffe0ff */
[----:B------:R-:W-:Y:S01]  /*4a00*/  LOP3.LUT R79, R79, 0x600000, RZ, 0xc0, !PT ;  /* 0x006000004f4f7812 */ /* 0x000fe200078ec0ff */
[----:B------:R-:W-:Y:S01]  /*4a10*/  IMAD.MOV.U32 R168, RZ, RZ, 0x4 ;  /* 0x00000004ffa87424 */ /* 0x000fe200078e00ff */
[----:B------:R-:W2:Y:S01]  /*4a20*/  LDC R74, c[0x0][0xb0c] ;  /* 0x0002c300ff4a7b82 */ /* 0x000ea20000000800 */
[----:B------:R-:W-:Y:S01]  /*4a30*/  R2P PR, R170, 0x6 ;  /* 0x00000006aa007804 */ /* 0x000fe20000000000 */
[----:B------:R-:W-:Y:S01]  /*4a40*/  IMAD.MOV.U32 R76, RZ, RZ, RZ ;  /* 0x000000ffff4c7224 */ /* 0x000fe200078e00ff */
[----:B------:R-:W-:Y:S01]  /*4a50*/  LOP3.LUT R160, R5, 0x38, R160, 0xf8, !PT ;  /* 0x0000003805a07812 */ /* 0x000fe200078ef8a0 */
[----:B------:R-:W-:Y:S01]  /*4a60*/  IMAD.MOV.U32 R166, RZ, RZ, RZ ;  /* 0x000000ffffa67224 */ /* 0x000fe200078e00ff */
[----:B------:R-:W-:Y:S01]  /*4a70*/  P2R R2, PR, RZ, 0x1 ;  /* 0x00000001ff027803 */ /* 0x000fe20000000000 */
[----:B------:R-:W-:Y:S01]  /*4a80*/  IMAD.MOV.U32 R173, RZ, RZ, RZ ;  /* 0x000000ffffad7224 */ /* 0x000fe200078e00ff */
[----:B------:R-:W-:Y:S01]  /*4a90*/  LOP3.LUT R160, R160, 0x1e00, R3, 0xf8, !PT ;  /* 0x00001e00a0a07812 */ /* 0x000fe200078ef803 */
[----:B------:R-:W4:Y:S01]  /*4aa0*/  LDC R157, c[0x0][0xb20] ;  /* 0x0002c800ff9d7b82 */ /* 0x000f220000000800 */
[----:B------:R-:W3:Y:S01]  /*4ab0*/  LDS R0, [UR48+0x140] ;  /* 0x00014030ff007984 */ /* 0x000ee20008000800 */
[----:B------:R-:W-:Y:S01]  /*4ac0*/  LOP3.LUT R170, R170, 0x60, RZ, 0xc0, !PT ;  /* 0x00000060aaaa7812 */ /* 0x000fe200078ec0ff */
[----:B------:R-:W-:Y:S01]  /*4ad0*/  IMAD.U32 R163, RZ, RZ, UR4 ;  /* 0x00000004ffa37e24 */ /* 0x000fe2000f8e00ff */
[----:B------:R-:W-:Y:S01]  /*4ae0*/  MOV R165, RZ ;  /* 0x000000ff00a57202 */ /* 0x000fe20000000f00 */
[----:B------:R-:W1:Y:S01]  /*4af0*/  LDCU.64 UR52, c[0x0][0x348] ;  /* 0x00006900ff3477ac */ /* 0x000e620008000a00 */
[----:B------:R-:W-:-:S02]  /*4b00*/  SEL R169, R169, 0xfffffffe, !P1 ;  /* 0xfffffffea9a97807 */ /* 0x000fc40004800000 */
[----:B------:R-:W1:Y:S01]  /*4b10*/  LDC R73, c[0x0][0xb30] ;  /* 0x0002cc00ff497b82 */ /* 0x000e620000000800 */
[----:B------:R-:W-:Y:S01]  /*4b20*/  SEL R168, R168, 0xfffffffc, !P2 ;  /* 0xfffffffca8a87807 */ /* 0x000fe20005000000 */
[----:B------:R-:W1:Y:S01]  /*4b30*/  LDCU.64 UR38, c[0x0][0x888] ;  /* 0x00011100ff2677ac */ /* 0x000e620008000a00 */
[----:B------:R-:W1:Y:S05]  /*4b40*/  LDCU.64 UR44, c[0x0][0x890] ;  /* 0x00011200ff2c77ac */ /* 0x000e6a0008000a00 */
[----:B------:R-:W1:Y:S01]  /*4b50*/  LDC.64 R152, c[0x0][0xb10] ;  /* 0x0002c400ff987b82 */ /* 0x000e620000000a00 */
[----:B------:R-:W-:Y:S01]  /*4b60*/  UMOV UR49, URZ ;  /* 0x000000ff00317c82 */ /* 0x000fe20008000000 */
[----:B------:R-:W-:-:S06]  /*4b70*/  UMOV UR51, URZ ;  /* 0x000000ff00337c82 */ /* 0x000fcc0008000000 */
[----:B------:R-:W1:Y:S08]  /*4b80*/  LDC.64 R70, c[0x0][0xb18] ;  /* 0x0002c600ff467b82 */ /* 0x000e700000000a00 */
[----:B------:R-:W1:Y:S08]  /*4b90*/  LDC.64 R68, c[0x0][0xb28] ;  /* 0x0002ca00ff447b82 */ /* 0x000e700000000a00 */
[----:B------:R-:W1:Y:S01]  /*4ba0*/  LDC.64 R150, c[0x0][0x8b0] ;  /* 0x00022c00ff967b82 */ /* 0x000e620000000a00 */
[----:B---3--:R-:W-:-:S07]  /*4bb0*/  IMAD.IADD R79, R0, 0x1, R79 ;  /* 0x00000001004f7824 */ /* 0x008fce00078e024f */
[----:B------:R-:W3:Y:S08]  /*4bc0*/  LDC.64 R148, c[0x0][0x8a8] ;  /* 0x00022a00ff947b82 */ /* 0x000ef00000000a00 */
[----:B--2-4-:R-:W1:Y:S02]  /*4bd0*/  LDC R158, c[0x0][0x374] ;  /* 0x0000dd00ff9e7b82 */ /* 0x014e640000000800 */
.L_x_126:
[----:B------:R-:W-:Y:S02]  /*4be0*/  LEA R0, R173, UR48, 0x3 ;  /* 0x00000030ad007c11 */ /* 0x000fe4000f8e18ff */
[----:B------:R-:W-:Y:S02]  /*4bf0*/  SHF.L.U32 R3, R165, 0x1f, RZ ;  /* 0x0000001fa5037819 */ /* 0x000fe400000006ff */
[----:B-1----:R-:W-:Y:S02]  /*4c00*/  LEA R16, R173, UR48, 0x4 ;  /* 0x00000030ad107c11 */ /* 0x002fe4000f8e20ff */
[----:B------:R-:W2:Y:S02]  /*4c10*/  SYNCS.PHASECHK.TRANS64.TRYWAIT P0, [R0+URZ+0xb0], R3 ;  /* 0x0000b003000075a7 */ /* 0x000ea400080011ff */
[----:B--23--:R-:W-:Y:S05]  /*4c20*/  @!P0 BRA `(.L_x_83) ;  /* 0x0000006800a08947 */ /* 0x00cfea0003800000 */
.L_x_174:
[----:B------:R-:W4:Y:S01]  /*4c30*/  LDC.64 R12, c[0x0][0xb10] ;  /* 0x0002c400ff0c7b82 */ /* 0x000f220000000a00 */
[----:B------:R-:W3:Y:S01]  /*4c40*/  LDS.128 R16, [R16+0x120] ;  /* 0x0001200010107984 */ /* 0x000ee20000000c00 */
[----:B-1----:R-:W-:Y:S01]  /*4c50*/  ISETP.NE.AND P1, PT, R73, 0x1, PT ;  /* 0x000000014900780c */ /* 0x002fe20003f25270 */
[----:B--2---:R-:W-:Y:S01]  /*4c60*/  VIADD R0, R0, 0xc0 ;  /* 0x000000c000007836 */ /* 0x004fe20000000000 */
[----:B------:R-:W-:Y:S04]  /*4c70*/  ISETP.GE.AND P0, PT, R72, 0x1, PT ;  /* 0x000000014800780c */ /* 0x000fe80003f06270 */
[----:B------:R-:W1:Y:S01]  /*4c80*/  LDC.64 R10, c[0x0][0xb18] ;  /* 0x0002c600ff0a7b82 */ /* 0x000e620000000a00 */
[----:B------:R-:W-:Y:S01]  /*4c90*/  PRMT R0, RZ, 0x654, R0 ;  /* 0x00000654ff007816 */ /* 0x000fe20000000000 */
[----:B------:R-:W-:Y:S01]  /*4ca0*/  @!PT LDS RZ, [RZ] ;  /* 0x00000000fffff984 */ /* 0x000fe20000000800 */
[----:B------:R-:W-:Y:S01]  /*4cb0*/  @!PT LDS RZ, [RZ] ;  /* 0x00000000fffff984 */ /* 0x000fe20000000800 */
[----:B------:R-:W-:Y:S01]  /*4cc0*/  @!PT LDS RZ, [RZ] ;  /* 0x00000000fffff984 */ /* 0x000fe20000000800 */
[----:B------:R-:W-:Y:S01]  /*4cd0*/  @!PT LDS RZ, [RZ] ;  /* 0x00000000fffff984 */ /* 0x000fe20000000800 */
[----:B------:R2:W-:Y:S06]  /*4ce0*/  MEMBAR.ALL.CTA ;  /* 0x0000000000007992 */ /* 0x0005ec0000008000 */
[----:B--2---:R-:W2:Y:S01]  /*4cf0*/  FENCE.VIEW.ASYNC.S ;  /* 0x00000000000073c6 */ /* 0x004ea20000000000 */
[----:B------:R-:W1:Y:S08]  /*4d00*/  @!P1 LDC R14, c[0x0][0xb20] ;  /* 0x0002c800ff0e9b82 */ /* 0x000e700000000800 */
[----:B------:R-:W1:Y:S01]  /*4d10*/  @!P1 LDC R9, c[0x0][0xb0c] ;  /* 0x0002c300ff099b82 */ /* 0x000e620000000800 */
[----:B--2---:R2:W-:Y:S01]  /*4d20*/  SYNCS.ARRIVE.TRANS64.RED.A1T0 RZ, [R0+URZ], RZ ;  /* 0x000000ff00ff79a7 */ /* 0x0045e200081004ff */
[----:B---3--:R-:W-:Y:S04]  /*4d30*/  LOP3.LUT P4, RZ, R18, 0x1, RZ, 0xc0, !PT ;  /* 0x0000000112ff7812 */ /* 0x008fe8000788c0ff */
[----:B------:R-:W-:Y:S09]  /*4d40*/  P2R R171, PR, RZ, 0x10 ;  /* 0x00000010ffab7803 */ /* 0x000ff20000000000 */
[----:B------:R-:W-:Y:S02]  /*4d50*/  @P4 MOV R77, R16 ;  /* 0x00000010004d4202 */ /* 0x000fe40000000f00 */
[----:B------:R-:W-:Y:S01]  /*4d60*/  @P4 LOP3.LUT R75, R17, 0xffff, RZ, 0xc0, !PT ;  /* 0x0000ffff114b4812 */ /* 0x000fe200078ec0ff */
[----:B--2-4-:R-:W-:Y:S06]  /*4d70*/  @!P0 BRA `(.L_x_84) ;  /* 0x0000000000a48947 */ /* 0x014fec0003800000 */
[----:B------:R-:W-:Y:S01]  /*4d80*/  IMAD.HI.U32 R24, R158, R71, RZ ;  /* 0x000000479e187227 */ /* 0x000fe200078e00ff */
[----:B------:R-:W-:Y:S02]  /*4d90*/  ISETP.NE.AND P0, PT, R70, 0x1, PT ;  /* 0x000000014600780c */ /* 0x000fe40003f05270 */
[----:B------:R-:W-:Y:S01]  /*4da0*/  ISETP.NE.AND P2, PT, R72, 0x1, PT ;  /* 0x000000014800780c */ /* 0x000fe20003f45270 */
[-C--:B------:R-:W-:Y:S01]  /*4db0*/  IMAD.HI.U32 R22, R159, R152.reuse, RZ ;  /* 0x000000989f167227 */ /* 0x080fe200078e00ff */
[----:B------:R-:W-:Y:S02]  /*4dc0*/  SHF.R.U32.HI R23, RZ, R157, R24 ;  /* 0x0000009dff177219 */ /* 0x000fe40000011618 */
[----:B------:R-:W-:Y:S01]  /*4dd0*/  ISETP.NE.AND P3, PT, R74, 0x1, PT ;  /* 0x000000014a00780c */ /* 0x000fe20003f65270 */
[----:B------:R-:W-:Y:S01]  /*4de0*/  IMAD.HI.U32 R28, R75, R71, RZ ;  /* 0x000000474b1c7227 */ /* 0x000fe200078e00ff */
[----:B------:R-:W-:Y:S02]  /*4df0*/  SHF.R.U32.HI R22, RZ, R153, R22 ;  /* 0x00000099ff167219 */ /* 0x000fe40000011616 */
[----:B------:R-:W-:Y:S01]  /*4e00*/  SEL R3, R158, R23, !P0 ;  /* 0x000000179e037207 */ /* 0x000fe20004000000 */
[----:B------:R-:W-:Y:S01]  /*4e10*/  IMAD.HI.U32 R26, R77, R152, RZ ;  /* 0x000000984d1a7227 */ /* 0x000fe200078e00ff */
[----:B------:R-:W-:Y:S03]  /*4e20*/  SEL R7, R159, R22, !P3 ;  /* 0x000000169f077207 */ /* 0x000fe60005800000 */
[-C--:B------:R-:W-:Y:S01]  /*4e30*/  IMAD.HI.U32 R22, R3, R68.reuse, RZ ;  /* 0x0000004403167227 */ /* 0x080fe200078e00ff */
[----:B------:R-:W-:Y:S03]  /*4e40*/  SHF.R.U32.HI R26, RZ, R153, R26 ;  /* 0x00000099ff1a7219 */ /* 0x000fe6000001161a */
[----:B------:R-:W-:Y:S01]  /*4e50*/  IMAD.HI.U32 R24, R7, R68, RZ ;  /* 0x0000004407187227 */ /* 0x000fe200078e00ff */
[----:B------:R-:W-:Y:S02]  /*4e60*/  @P2 SHF.R.U32.HI R3, RZ, R69, R22 ;  /* 0x00000045ff032219 */ /* 0x000fe40000011616 */
[----:B------:R-:W-:Y:S02]  /*4e70*/  SHF.R.U32.HI R22, RZ, R157, R28 ;  /* 0x0000009dff167219 */ /* 0x000fe4000001161c */
[----:B------:R-:W-:Y:S01]  /*4e80*/  @P2 SHF.R.U32.HI R7, RZ, R69, R24 ;  /* 0x00000045ff072219 */ /* 0x000fe20000011618 */
[C---:B------:R-:W-:Y:S01]  /*4e90*/  IMAD R2, R72.reuse, R3, RZ ;  /* 0x0000000348027224 */ /* 0x040fe200078e02ff */
[----:B------:R-:W-:Y:S02]  /*4ea0*/  SEL R5, R75, R22, !P0 ;  /* 0x000000164b057207 */ /* 0x000fe40004000000 */
[----:B------:R-:W-:Y:S01]  /*4eb0*/  SEL R3, R77, R26, !P3 ;  /* 0x0000001a4d037207 */ /* 0x000fe20005800000 */
[----:B------:R-:W-:Y:S01]  /*4ec0*/  IMAD R4, R72, R7, RZ ;  /* 0x0000000748047224 */ /* 0x000fe200078e02ff */
[C---:B------:R-:W-:Y:S01]  /*4ed0*/  ISETP.GE.AND P0, PT, R5.reuse, R2, PT ;  /* 0x000000020500720c */ /* 0x040fe20003f06270 */
[----:B------:R-:W-:Y:S03]  /*4ee0*/  IMAD.HI.U32 R6, R5, R68, RZ ;  /* 0x0000004405067227 */ /* 0x000fe600078e00ff */
[----:B------:R-:W-:Y:S01]  /*4ef0*/  ISETP.GE.OR P0, PT, R3, R4, P0 ;  /* 0x000000040300720c */ /* 0x000fe20000706670 */
[----:B------:R-:W-:Y:S01]  /*4f00*/  IMAD.MOV R4, RZ, RZ, -R3 ;  /* 0x000000ffff047224 */ /* 0x000fe200078e0a03 */
[-C--:B------:R-:W-:Y:S03]  /*4f10*/  SHF.R.U32.HI R6, RZ, R69.reuse, R6 ;  /* 0x00000045ff067219 */ /* 0x080fe60000011606 */
[----:B------:R-:W-:Y:S01]  /*4f20*/  IMAD R77, R74, R4, R77 ;  /* 0x000000044a4d7224 */ /* 0x000fe200078e024d */
[----:B------:R-:W-:Y:S05]  /*4f30*/  SEL R15, R5, R6, !P2 ;  /* 0x00000006050f7207 */ /* 0x000fea0005000000 */
[----:B------:R-:W-:Y:S02]  /*4f40*/  IMAD.MOV R6, RZ, RZ, -R15 ;  /* 0x000000ffff067224 */ /* 0x000fe400078e0a0f */
[C---:B------:R-:W-:Y:S04]  /*4f50*/  @!P0 IMAD.HI.U32 R2, R3.reuse, R68, RZ ;  /* 0x0000004403028227 */ /* 0x040fe800078e00ff */
[----:B------:R-:W-:Y:S01]  /*4f60*/  IMAD R6, R72, R6, R5 ;  /* 0x0000000648067224 */ /* 0x000fe200078e0205 */
[----:B------:R-:W-:Y:S04]  /*4f70*/  @!P0 SHF.R.U32.HI R2, RZ, R69, R2 ;  /* 0x00000045ff028219 */ /* 0x000fe80000011602 */
[----:B------:R-:W-:Y:S02]  /*4f80*/  @!P0 SEL R0, R3, R2, !P2 ;  /* 0x0000000203008207 */ /* 0x000fe40005000000 */
[----:B------:R-:W-:Y:S02]  /*4f90*/  IADD3 R2, PT, PT, -R5, RZ, RZ ;  /* 0x000000ff05027210 */ /* 0x000fe40007ffe1ff */
[----:B------:R-:W-:Y:S01]  /*4fa0*/  @!P0 IADD3 R8, PT, PT, R15, -R0, RZ ;  /* 0x800000000f088210 */ /* 0x000fe20007ffe0ff */
[----:B------:R-:W-:Y:S02]  /*4fb0*/  @!P0 IMAD R0, R7, R6, R0 ;  /* 0x0000000607008224 */ /* 0x000fe400078e0200 */
[----:B------:R-:W-:Y:S02]  /*4fc0*/  IMAD R75, R70, R2, R75 ;  /* 0x00000002464b7224 */ /* 0x000fe400078e024b */
[----:B------:R-:W-:Y:S02]  /*4fd0*/  @!P0 IMAD R5, R8, R72, R3 ;  /* 0x0000004808058224 */ /* 0x000fe400078e0203 */
[----:B------:R-:W-:Y:S04]  /*4fe0*/  @!P0 IMAD.MOV.U32 R3, RZ, RZ, R0 ;  /* 0x000000ffff038224 */ /* 0x000fe800078e0000 */
[----:B------:R-:W-:Y:S02]  /*4ff0*/  IMAD R77, R3, R74, R77 ;  /* 0x0000004a034d7224 */ /* 0x000fe400078e024d */
[----:B------:R-:W-:Y:S07]  /*5000*/  IMAD R75, R5, R70, R75 ;  /* 0x00000046054b7224 */ /* 0x000fee00078e024b */
.L_x_84:
[----:B-1----:R-:W-:Y:S01]  /*5010*/  @!P1 ISETP.NE.AND P0, PT, R10, 0x1, PT ;  /* 0x000000010a00980c */ /* 0x002fe20003f05270 */
[----:B------:R-:W-:Y:S01]  /*5020*/  @!P1 IMAD.HI.U32 R3, R75, R11, RZ ;  /* 0x0000000b4b039227 */ /* 0x000fe200078e00ff */
[----:B------:R-:W-:Y:S01]  /*5030*/  R2UR UR42, R21 ;  /* 0x00000000152a72ca */ /* 0x000fe200000e0000 */
[----:B------:R-:W-:Y:S01]  /*5040*/  BSSY.RECONVERGENT B6, `(.L_x_85) ;  /* 0x0000031000067945 */ /* 0x000fe20003800200 */
[----:B------:R-:W-:Y:S01]  /*5050*/  R2UR UR41, R20 ;  /* 0x00000000142972ca */ /* 0x000fe200000e0000 */
[----:B------:R-:W-:Y:S01]  /*5060*/  @!P1 IMAD.HI.U32 R0, R77, R12, RZ ;  /* 0x0000000c4d009227 */ /* 0x000fe200078e00ff */
[----:B------:R-:W-:Y:S02]  /*5070*/  @!P1 SHF.R.U32.HI R2, RZ, R14, R3 ;  /* 0x0000000eff029219 */ /* 0x000fe40000011603 */
[----:B------:R-:W-:Y:S01]  /*5080*/  @!P1 ISETP.NE.AND P2, PT, R9, 0x1, PT ;  /* 0x000000010900980c */ /* 0x000fe20003f45270 */
[----:B------:R-:W-:Y:S01]  /*5090*/  VIADD R173, R173, 0x1 ;  /* 0x00000001adad7836 */ /* 0x000fe20000000000 */
[----:B------:R-:W-:Y:S02]  /*50a0*/  @!P1 SEL R2, R75, R2, !P0 ;  /* 0x000000024b029207 */ /* 0x000fe40004000000 */
[----:B------:R-:W-:Y:S02]  /*50b0*/  @!P1 SHF.R.U32.HI R0, RZ, R13, R0 ;  /* 0x0000000dff009219 */ /* 0x000fe40000011600 */
[----:B------:R-:W-:Y:S01]  /*50c0*/  LOP3.LUT P0, RZ, R163, 0x3f0, RZ, 0xc0, !PT ;  /* 0x000003f0a3ff7812 */ /* 0x000fe2000780c0ff */
[----:B------:R-:W-:Y:S01]  /*50d0*/  USHF.L.U32 UR42, UR42, 0x7, URZ ;  /* 0x000000072a2a7899 */ /* 0x000fe200080006ff */
[----:B------:R-:W-:Y:S01]  /*50e0*/  @!P1 SEL R3, R77, R0, !P2 ;  /* 0x000000004d039207 */ /* 0x000fe20005000000 */
[----:B------:R-:W-:Y:S01]  /*50f0*/  USHF.L.U32 UR41, UR41, 0x8, URZ ;  /* 0x0000000829297899 */ /* 0x000fe200080006ff */
[----:B------:R-:W-:Y:S03]  /*5100*/  @P4 SHF.R.U32.HI R164, RZ, 0x10, R17 ;  /* 0x00000010ffa44819 */ /* 0x000fe60000011611 */
[----:B------:R-:W-:Y:S02]  /*5110*/  @!P1 IMAD.IADD R0, R2, 0x1, -R3 ;  /* 0x0000000102009824 */ /* 0x000fe400078e0a03 */
[----:B------:R-:W-:Y:S02]  /*5120*/  @!P1 IMAD.IADD R2, R3, 0x1, -R2 ;  /* 0x0000000103029824 */ /* 0x000fe400078e0a02 */
[----:B------:R-:W-:Y:S02]  /*5130*/  @!P1 IMAD R77, R0, R9, R77 ;  /* 0x00000009004d9224 */ /* 0x000fe400078e024d */
[----:B------:R-:W-:Y:S01]  /*5140*/  @!P1 IMAD R75, R2, R10, R75 ;  /* 0x0000000a024b9224 */ /* 0x000fe200078e024b */
[----:B------:R-:W-:Y:S06]  /*5150*/  @!P0 BRA `(.L_x_86) ;  /* 0x00000000007c8947 */ /* 0x000fec0003800000 */
[----:B------:R-:W1:Y:S01]  /*5160*/  LDCU.64 UR8, c[0x4][0x80] ;  /* 0x01001000ff0877ac */ /* 0x000e620008000a00 */
[----:B------:R-:W-:Y:S01]  /*5170*/  MOV R2, 0x0 ;  /* 0x0000000000027802 */ /* 0x000fe20000000f00 */
[----:B------:R-:W-:Y:S02]  /*5180*/  HFMA2 R12, -RZ, RZ, 0, 5.9604644775390625e-08 ;  /* 0x00000001ff0c7431 */ /* 0x000fe400000001ff */
[----:B------:R-:W-:Y:S01]  /*5190*/  IMAD.MOV.U32 R8, RZ, RZ, 0x70 ;  /* 0x00000070ff087424 */ /* 0x000fe200078e00ff */
[----:B------:R2:W3:Y:S01]  /*51a0*/  LDC.64 R14, c[0x4][R2] ;  /* 0x01000000020e7b82 */ /* 0x0004e20000000a00 */
[----:B------:R-:W4:Y:S01]  /*51b0*/  LDCU.64 UR6, c[0x4][0x88] ;  /* 0x01001100ff0677ac */ /* 0x000f220008000a00 */
[----:B------:R-:W-:Y:S01]  /*51c0*/  IMAD.MOV.U32 R13, RZ, RZ, RZ ;  /* 0x000000ffff0d7224 */ /* 0x000fe200078e00ff */
[----:B------:R-:W2:Y:S01]  /*51d0*/  LDCU.64 UR4, c[0x4][0x8] ;  /* 0x01000100ff0477ac */ /* 0x000ea20008000a00 */
[----:B-1----:R-:W-:Y:S01]  /*51e0*/  MOV R5, UR9 ;  /* 0x0000000900057c02 */ /* 0x002fe20008000f00 */
[----:B------:R-:W-:Y:S01]  /*51f0*/  IMAD.U32 R4, RZ, RZ, UR8 ;  /* 0x00000008ff047e24 */ /* 0x000fe2000f8e00ff */
[----:B----4-:R-:W-:Y:S01]  /*5200*/  MOV R7, UR7 ;  /* 0x0000000700077c02 */ /* 0x010fe20008000f00 */
[----:B------:R-:W-:Y:S01]  /*5210*/  IMAD.U32 R6, RZ, RZ, UR6 ;  /* 0x00000006ff067e24 */ /* 0x000fe2000f8e00ff */
[----:B--2---:R-:W-:Y:S01]  /*5220*/  MOV R11, UR5 ;  /* 0x00000005000b7c02 */ /* 0x004fe20008000f00 */
[----:B------:R-:W-:Y:S02]  /*5230*/  IMAD.U32 R10, RZ, RZ, UR4 ;  /* 0x00000004ff0a7e24 */ /* 0x000fe4000f8e00ff */
[----:B------:R-:W-:Y:S07]  /*5240*/  LEPC R20, `(.L_x_87) ;  /* 0x000000001014794e */ /* 0x000fee0000000000 */
[----:B---3-5:R-:W-:Y:S05]  /*5250*/  CALL.ABS.NOINC R14 ;  /* 0x000000000e007343 */ /* 0x028fea0003c00000 */
.L_x_87:
[----:B------:R-:W1:Y:S01]  /*5260*/  LDCU.64 UR8, c[0x4][0x80] ;  /* 0x01001000ff0877ac */ /* 0x000e620008000a00 */
[----:B------:R-:W2:Y:S01]  /*5270*/  LDC.64 R2, c[0x4][R2] ;  /* 0x0100000002027b82 */ /* 0x000ea20000000a00 */
[----:B------:R-:W-:Y:S02]  /*5280*/  HFMA2 R12, -RZ, RZ, 0, 5.9604644775390625e-08 ;  /* 0x00000001ff0c7431 */ /* 0x000fe400000001ff */
[----:B------:R-:W-:Y:S02]  /*5290*/  IMAD.MOV.U32 R8, RZ, RZ, 0x70 ;  /* 0x00000070ff087424 */ /* 0x000fe400078e00ff */
[----:B------:R-:W-:Y:S01]  /*52a0*/  IMAD.MOV.U32 R13, RZ, RZ, RZ ;  /* 0x000000ffff0d7224 */ /* 0x000fe200078e00ff */
[----:B------:R-:W3:Y:S01]  /*52b0*/  LDCU.64 UR6, c[0x4][0x88] ;  /* 0x01001100ff0677ac */ /* 0x000ee20008000a00 */
[----:B------:R-:W4:Y:S01]  /*52c0*/  LDCU.64 UR4, c[0x4][0x8] ;  /* 0x01000100ff0477ac */ /* 0x000f220008000a00 */
[----:B-1----:R-:W-:Y:S02]  /*52d0*/  MOV R4, UR8 ;  /* 0x0000000800047c02 */ /* 0x002fe40008000f00 */
[----:B------:R-:W-:Y:S02]  /*52e0*/  MOV R5, UR9 ;  /* 0x0000000900057c02 */ /* 0x000fe40008000f00 */
[----:B---3--:R-:W-:Y:S01]  /*52f0*/  MOV R7, UR7 ;  /* 0x0000000700077c02 */ /* 0x008fe20008000f00 */
[----:B------:R-:W-:Y:S01]  /*5300*/  IMAD.U32 R6, RZ, RZ, UR6 ;  /* 0x00000006ff067e24 */ /* 0x000fe2000f8e00ff */
[----:B----4-:R-:W-:Y:S01]  /*5310*/  MOV R11, UR5 ;  /* 0x00000005000b7c02 */ /* 0x010fe20008000f00 */
[----:B------:R-:W-:Y:S02]  /*5320*/  IMAD.U32 R10, RZ, RZ, UR4 ;  /* 0x00000004ff0a7e24 */ /* 0x000fe4000f8e00ff */
[----:B------:R-:W-:Y:S07]  /*5330*/  LEPC R20, `(.L_x_86) ;  /* 0x000000001014794e */ /* 0x000fee0000000000 */
[----:B--2---:R-:W-:Y:S05]  /*5340*/  CALL.ABS.NOINC R2 ;  /* 0x0000000002007343 */ /* 0x004fea0003c00000 */
.L_x_86:
[----:B------:R-:W-:Y:S05]  /*5350*/  BSYNC.RECONVERGENT B6 ;  /* 0x0000000000067941 */ /* 0x000fea0003800200 */
.L_x_85:
[----:B------:R-:W-:Y:S01]  /*5360*/  ISETP.NE.U32.AND P4, PT, R150, RZ, PT ;  /* 0x000000ff9600720c */ /* 0x000fe20003f85070 */
[----:B------:R-:W-:Y:S01]  /*5370*/  UISETP.NE.AND UP2, UPT, UR50, URZ, UPT ;  /* 0x000000ff3200728c */ /* 0x000fe2000bf45270 */
[----:B------:R-:W-:Y:S01]  /*5380*/  ISETP.NE.U32.AND P2, PT, RZ, UR38, PT ;  /* 0x00000026ff007c0c */ /* 0x000fe2000bf45070 */
[----:B------:R-:W-:Y:S01]  /*5390*/  UISETP.NE.U32.AND UP1, UPT, UR44, URZ, UPT ;  /* 0x000000ff2c00728c */ /* 0x000fe2000bf25070 */
[----:B------:R-:W-:Y:S01]  /*53a0*/  ISETP.NE.AND.EX P4, PT, R151, RZ, PT, P4 ;  /* 0x000000ff9700720c */ /* 0x000fe20003f85340 */
[----:B------:R-:W-:Y:S01]  /*53b0*/  UPLOP3.LUT UP0, UPT, UPT, UPT, UPT, 0x40, 0x4 ;  /* 0x000000000004789c */ /* 0x000fe20003f0e870 */
[----:B------:R-:W-:Y:S01]  /*53c0*/  ISETP.NE.AND.EX P2, PT, RZ, UR39, PT, P2 ;  /* 0x00000027ff007c0c */ /* 0x000fe2000bf45320 */
[----:B------:R-:W-:Y:S01]  /*53d0*/  UISETP.NE.AND.EX UP1, UPT, UR45, URZ, UPT, UP1 ;  /* 0x000000ff2d00728c */ /* 0x000fe2000bf25310 */
[----:B------:R-:W-:Y:S04]  /*53e0*/  PLOP3.LUT P1, PT, PT, PT, UP2, 0x80, 0x8 ;  /* 0x000000000008781c */ /* 0x000fe80003f2f028 */
[----:B------:R-:W-:Y:S06]  /*53f0*/  @UP2 UPLOP3.LUT UP0, UPT, UPT, UPT, UP1, 0x80, 0x8 ;  /* 0x000000000008289c */ /* 0x000fec0003f0f010 */
[----:B------:R-:W-:Y:S01]  /*5400*/  PLOP3.LUT P0, PT, PT, PT, UP0, 0x80, 0x8 ;  /* 0x000000000008781c */ /* 0x000fe20003f0f008 */
[----:B------:R-:W-:Y:S01]  /*5410*/  @!UPT UIADD3 URZ, UPT, UPT, URZ, URZ, URZ ;  /* 0x000000fffffff290 */ /* 0x000fe2000fffe0ff */
[----:B------:R-:W-:Y:S11]  /*5420*/  BRA.U !UP1, `(.L_x_88) ;  /* 0x0000000109387547 */ /* 0x000ff6000b800000 */
[----:B------:R-:W-:Y:S01]  /*5430*/  UISETP.NE.U32.AND UP0, UPT, UR38, URZ, UPT ;  /* 0x000000ff2600728c */ /* 0x000fe2000bf05070 */
[----:B------:R-:W-:Y:S02]  /*5440*/  HFMA2 R0, -RZ, RZ, 0, 5.9604644775390625e-08 ;  /* 0x00000001ff007431 */ /* 0x000fe400000001ff */
[----:B------:R-:W-:Y:S01]  /*5450*/  IMAD.MOV.U32 R155, RZ, RZ, 0x1 ;  /* 0x00000001ff9b7424 */ /* 0x000fe200078e00ff */
[----:B------:R-:W-:Y:S06]  /*5460*/  UISETP.NE.AND.EX UP0, UPT, UR39, URZ, UPT, UP0 ;  /* 0x000000ff2700728c */ /* 0x000fec000bf05300 */
[----:B------:R-:W-:Y:S05]  /*5470*/  PLOP3.LUT P3, PT, PT, PT, UP0, 0x80, 0x8 ;  /* 0x000000000008781c */ /* 0x000fea0003f6f008 */
[----:B------:R-:W1:Y:S01]  /*5480*/  @UP0 LDCU.64 UR6, c[0x0][0x888] ;  /* 0x00011100ff0607ac */ /* 0x000e620008000a00 */
[----:B------:R-:W-:Y:S07]  /*5490*/  @UP0 UIMAD UR4, UR36, UR44, URZ ;  /* 0x0000002c240402a4 */ /* 0x000fee000f8e02ff */
[----:B------:R-:W-:Y:S01]  /*54a0*/  @!P3 PRMT R155, R0, 0x7610, R155 ;  /* 0x00007610009bb816 */ /* 0x000fe2000000009b */
[----:B-1----:R-:W-:Y:S03]  /*54b0*/  @UP0 UIMAD.WIDE UR6, UR4, 0x4, UR6 ;  /* 0x00000004040608a5 */ /* 0x002fe6000f8e0206 */
[----:B------:R-:W1:Y:S03]  /*54c0*/  @!UP0 LDCU UR4, c[0x0][0x880] ;  /* 0x00011000ff0487ac */ /* 0x000e660008000800 */
[----:B------:R-:W-:Y:S01]  /*54d0*/  IMAD.U32 R2, RZ, RZ, UR6 ;  /* 0x00000006ff027e24 */ /* 0x000fe2000f8e00ff */
[----:B------:R-:W-:Y:S05]  /*54e0*/  MOV R3, UR7 ;  /* 0x0000000700037c02 */ /* 0x000fea0008000f00 */
[----:B-----5:R2:W5:Y:S02]  /*54f0*/  @P3 LDG.E R81, desc[UR46][R2.64] ;  /* 0x0000002e02513981 */ /* 0x020564000c1e1900 */
[----:B-12---:R-:W-:Y:S02]  /*5500*/  @!P3 IMAD.U32 R81, RZ, RZ, UR4 ;  /* 0x00000004ff51be24 */ /* 0x006fe4000f8e00ff */
.L_x_88:
[----:B------:R-:W-:Y:S05]  /*5510*/  @!P4 BRA `(.L_x_89) ;  /* 0x000000000020c947 */ /* 0x000fea0003800000 */
[----:B------:R-:W-:Y:S04]  /*5520*/  ISETP.NE.U32.AND P3, PT, R148, RZ, PT ;  /* 0x000000ff9400720c */ /* 0x000fe80003f65070 */
[----:B------:R-:W-:Y:S11]  /*5530*/  ISETP.NE.AND.EX P3, PT, R149, RZ, PT, P3 ;  /* 0x000000ff9500720c */ /* 0x000ff60003f65330 */
[----:B------:R-:W-:Y:S02]  /*5540*/  @!UPT UIADD3 URZ, UPT, UPT, URZ, URZ, URZ ;  /* 0x000000fffffff290 */ /* 0x000fe4000fffe0ff */
[----:B------:R-:W1:Y:S01]  /*5550*/  @P3 LDC.64 R2, c[0x0][0x8a8] ;  /* 0x00022a00ff023b82 */ /* 0x000e620000000a00 */
[----:B------:R-:W-:Y:S04]  /*5560*/  @P3 IMAD R0, R150, UR36, RZ ;  /* 0x0000002496003c24 */ /* 0x000fe8000f8e02ff */
[----:B-1----:R-:W-:Y:S05]  /*5570*/  @P3 IMAD.WIDE R2, R0, 0x4, R2 ;  /* 0x0000000400023825 */ /* 0x002fea00078e0202 */
[----:B-----5:R1:W5:Y:S02]  /*5580*/  @P3 LDG.E R78, desc[UR46][R2.64] ;  /* 0x0000002e024e3981 */ /* 0x020364000c1e1900 */
[----:B-1----:R-:W2:Y:S02]  /*5590*/  @!P3 LDC R78, c[0x0][0x8a0] ;  /* 0x00022800ff4ebb82 */ /* 0x002ea40000000800 */
.L_x_89:
[----:B-----5:R-:W-:Y:S01]  /*55a0*/  FSETP.NEU.AND P3, PT, R81, RZ, PT ;  /* 0x000000ff5100720b */ /* 0x020fe20003f6d000 */
[----:B------:R-:W-:Y:S01]  /*55b0*/  IMAD.SHL.U32 R182, R160, 0x2, RZ ;  /* 0x00000002a0b67824 */ /* 0x000fe200078e00ff */
[----:B------:R-:W-:Y:S01]  /*55c0*/  SEL R3, RZ, 0xffffffff, P2 ;  /* 0xffffffffff037807 */ /* 0x000fe20001000000 */
[----:B------:R-:W-:Y:S01]  /*55d0*/  IMAD.SHL.U32 R100, R168, 0x10, RZ ;  /* 0x00000010a8647824 */ /* 0x000fe200078e00ff */
[----:B------:R-:W-:Y:S01]  /*55e0*/  @P1 LOP3.LUT P2, RZ, R155, 0xff, RZ, 0xc0, !PT ;  /* 0x000000ff9bff1812 */ /* 0x000fe2000784c0ff */
[----:B------:R-:W-:Y:S01]  /*55f0*/  VIADD R181, R182, UR48 ;  /* 0x00000030b6b57c36 */ /* 0x000fe20008000000 */
[----:B------:R-:W-:Y:S01]  /*5600*/  @P1 SEL R2, RZ, 0xffffffff, P3 ;  /* 0xffffffffff021807 */ /* 0x000fe20001800000 */
[----:B------:R-:W-:Y:S01]  /*5610*/  IMAD.MOV.U32 R108, RZ, RZ, -0x10 ;  /* 0xfffffff0ff6c7424 */ /* 0x000fe200078e00ff */
[----:B------:R-:W-:Y:S01]  /*5620*/  LOP3.LUT R167, R167, 0x1, RZ, 0x3c, !PT ;  /* 0x00000001a7a77812 */ /* 0x000fe200078e3cff */
[----:B------:R-:W-:Y:S01]  /*5630*/  IMAD.SHL.U32 R102, R169, 0x10, RZ ;  /* 0x00000010a9667824 */ /* 0x000fe200078e00ff */
[----:B------:R-:W-:Y:S01]  /*5640*/  @P0 SEL R2, R3, R2, !P2 ;  /* 0x0000000203020207 */ /* 0x000fe20005000000 */
[C---:B------:R-:W-:Y:S01]  /*5650*/  IMAD.IADD R177, R181.reuse, 0x1, R100 ;  /* 0x00000001b5b17824 */ /* 0x040fe200078e0264 */
[----:B------:R-:W-:Y:S01]  /*5660*/  LEA R87, R76, UR48, 0x3 ;  /* 0x000000304c577c11 */ /* 0x000fe2000f8e18ff */
[----:B------:R-:W-:Y:S01]  /*5670*/  IMAD.IADD R180, R181, 0x1, R102 ;  /* 0x00000001b5b47824 */ /* 0x000fe200078e0266 */
[----:B------:R-:W-:Y:S01]  /*5680*/  @P1 LOP3.LUT R2, R2, 0x1, RZ, 0xc0, !PT ;  /* 0x0000000102021812 */ /* 0x000fe200078ec0ff */
[----:B------:R-:W-:Y:S01]  /*5690*/  IMAD.IADD R175, R102, 0x1, R177 ;  /* 0x0000000166af7824 */ /* 0x000fe200078e02b1 */
[----:B------:R-:W-:Y:S01]  /*56a0*/  SHF.L.U32 R0, R166, 0x1f, RZ ;  /* 0x0000001fa6007819 */ /* 0x000fe200000006ff */
[----:B------:R-:W-:Y:S01]  /*56b0*/  BSSY B1, `(.L_x_90) ;  /* 0x000004a000017945 */ /* 0x000fe20003800000 */
[----:B------:R-:W-:Y:S01]  /*56c0*/  ISETP.NE.U32.OR P4, PT, R2, 0x1, !P1 ;  /* 0x000000010200780c */ /* 0x000fe20004f85470 */
[----:B------:R-:W-:Y:S01]  /*56d0*/  IMAD.MOV.U32 R103, RZ, RZ, 0x1 ;  /* 0x00000001ff677424 */ /* 0x000fe200078e00ff */
[----:B------:R-:W-:Y:S01]  /*56e0*/  PLOP3.LUT P2, PT, PT, PT, UP1, 0x80, 0x8 ;  /* 0x000000000008781c */ /* 0x000fe20003f4f018 */
[----:B------:R-:W-:Y:S01]  /*56f0*/  IMAD R80, R76, 0x100, R79 ;  /* 0x000001004c507824 */ /* 0x000fe200078e024f */
[----:B------:R-:W-:Y:S01]  /*5700*/  SEL R2, RZ, 0xffffffff, P3 ;  /* 0xffffffffff027807 */ /* 0x000fe20001800000 */
[----:B------:R-:W-:Y:S01]  /*5710*/  IMAD.MOV.U32 R101, RZ, RZ, RZ ;  /* 0x000000ffff657224 */ /* 0x000fe200078e00ff */
[----:B------:R-:W-:Y:S02]  /*5720*/  LOP3.LUT P3, R172, R155, 0xff, RZ, 0xc0, !PT ;  /* 0x000000ff9bac7812 */ /* 0x000fe4000786c0ff */
[----:B------:R-:W-:Y:S02]  /*5730*/  CS2R R146, SRZ ;  /* 0x0000000000927805 */ /* 0x000fe4000001ff00 */
[----:B------:R-:W-:Y:S02]  /*5740*/  P2R R179, PR, RZ, 0x10 ;  /* 0x00000010ffb37803 */ /* 0x000fe40000000000 */
[----:B------:R-:W-:Y:S02]  /*5750*/  CS2R R144, SRZ ;  /* 0x0000000000907805 */ /* 0x000fe4000001ff00 */
[----:B------:R-:W-:Y:S02]  /*5760*/  CS2R R138, SRZ ;  /* 0x00000000008a7805 */ /* 0x000fe4000001ff00 */
[----:B------:R-:W-:Y:S02]  /*5770*/  CS2R R136, SRZ ;  /* 0x0000000000887805 */ /* 0x000fe4000001ff00 */
[----:B------:R-:W-:Y:S02]  /*5780*/  CS2R R130, SRZ ;  /* 0x0000000000827805 */ /* 0x000fe4000001ff00 */
[----:B------:R-:W-:Y:S02]  /*5790*/  @P4 SHF.L.U32 R4, R167, 0x1f, RZ ;  /* 0x0000001fa7044819 */ /* 0x000fe400000006ff */
[----:B------:R-:W-:Y:S02]  /*57a0*/  CS2R R128, SRZ ;  /* 0x0000000000807805 */ /* 0x000fe4000001ff00 */
[----:B------:R-:W-:Y:S02]  /*57b0*/  @P2 SEL R2, R3, R2, !P3 ;  /* 0x0000000203022207 */ /* 0x000fe40005800000 */
[----:B------:R-:W-:Y:S01]  /*57c0*/  CS2R R122, SRZ ;  /* 0x00000000007a7805 */ /* 0x000fe2000001ff00 */
[----:B------:R-:W1:Y:S01]  /*57d0*/  @P4 SYNCS.PHASECHK.TRANS64.TRYWAIT P1, [UR48+0x60], R4 ;  /* 0x00006004ff0045a7 */ /* 0x000e620008021130 */
[----:B------:R-:W-:Y:S02]  /*57e0*/  CS2R R120, SRZ ;  /* 0x0000000000787805 */ /* 0x000fe4000001ff00 */
[----:B------:R-:W-:Y:S02]  /*57f0*/  LOP3.LUT R2, R2, 0x1, RZ, 0xc0, !PT ;  /* 0x0000000102027812 */ /* 0x000fe400078ec0ff */
[----:B------:R-:W-:Y:S02]  /*5800*/  CS2R R114, SRZ ;  /* 0x0000000000727805 */ /* 0x000fe4000001ff00 */
[----:B------:R-:W-:Y:S02]  /*5810*/  CS2R R112, SRZ ;  /* 0x0000000000707805 */ /* 0x000fe4000001ff00 */
[----:B------:R-:W-:Y:S02]  /*5820*/  CS2R R106, SRZ ;  /* 0x00000000006a7805 */ /* 0x000fe4000001ff00 */
[----:B------:R-:W-:Y:S02]  /*5830*/  ISETP.NE.U32.AND P2, PT, R2, 0x1, PT ;  /* 0x000000010200780c */ /* 0x000fe40003f45070 */
[----:B------:R-:W-:Y:S02]  /*5840*/  CS2R R104, SRZ ;  /* 0x0000000000687805 */ /* 0x000fe4000001ff00 */
[----:B------:R-:W-:Y:S02]  /*5850*/  CS2R R98, SRZ ;  /* 0x0000000000627805 */ /* 0x000fe4000001ff00 */
[----:B------:R-:W-:Y:S02]  /*5860*/  CS2R R96, SRZ ;  /* 0x0000000000607805 */ /* 0x000fe4000001ff00 */
[----:B------:R-:W-:Y:S02]  /*5870*/  P2R R109, PR, RZ, 0x4 ;  /* 0x00000004ff6d7803 */ /* 0x000fe40000000000 */
[----:B------:R-:W-:Y:S02]  /*5880*/  CS2R R90, SRZ ;  /* 0x00000000005a7805 */ /* 0x000fe4000001ff00 */
[----:B------:R-:W-:Y:S02]  /*5890*/  ISETP.NE.U32.AND P2, PT, R161, 0x1, PT ;  /* 0x00000001a100780c */ /* 0x000fe40003f45070 */
[----:B------:R-:W-:Y:S01]  /*58a0*/  CS2R R88, SRZ ;  /* 0x0000000000587805 */ /* 0x000fe2000001ff00 */
[----:B------:R3:W4:Y:S01]  /*58b0*/  SYNCS.PHASECHK.TRANS64.TRYWAIT P0, [R87+URZ+0xd0], R0 ;  /* 0x0000d000570075a7 */ /* 0x00072200080011ff */
[----:B------:R-:W-:Y:S05]  /*58c0*/  SEL R108, R108, 0x10, !P2 ;  /* 0x000000106c6c7807 */ /* 0x000fea0005000000 */
[----:B------:R-:W-:Y:S02]  /*58d0*/  IMAD.IADD R181, R181, 0x1, R108 ;  /* 0x00000001b5b57824 */ /* 0x000fe400078e026c */
[C---:B------:R-:W-:Y:S02]  /*58e0*/  IMAD.IADD R178, R108.reuse, 0x1, R180 ;  /* 0x000000016cb27824 */ /* 0x040fe400078e02b4 */
[C---:B------:R-:W-:Y:S02]  /*58f0*/  IMAD.IADD R176, R108.reuse, 0x1, R177 ;  /* 0x000000016cb07824 */ /* 0x040fe400078e02b1 */
[----:B------:R-:W-:Y:S01]  /*5900*/  IMAD.IADD R174, R108, 0x1, R175 ;  /* 0x000000016cae7824 */ /* 0x000fe200078e02af */
[----:B-1----:R-:W-:Y:S01]  /*5910*/  @P4 SEL R103, RZ, 0x1, !P1 ;  /* 0x00000001ff674807 */ /* 0x002fe20004800000 */
[----:B---3--:R-:W-:Y:S06]  /*5920*/  @!P4 BRA `(.L_x_91) ;  /* 0x000000000088c947 */ /* 0x008fec0003800000 */
[----:B------:R-:W-:Y:S01]  /*5930*/  IMAD.MOV.U32 R147, RZ, RZ, RZ ;  /* 0x000000ffff937224 */ /* 0x000fe200078e00ff */
[----:B------:R-:W-:Y:S01]  /*5940*/  ISETP.NE.AND P1, PT, R103, RZ, PT ;  /* 0x000000ff6700720c */ /* 0x000fe20003f25270 */
[----:B------:R-:W-:Y:S01]  /*5950*/  BSSY B0, `(.L_x_92) ;  /* 0x0000014000007945 */ /* 0x000fe20003800000 */
[----:B------:R-:W-:Y:S02]  /*5960*/  CS2R R90, SRZ ;  /* 0x00000000005a7805 */ /* 0x000fe4000001ff00 */
        /* <DEDUP_REMOVED lines=13> */
[----:B------:R-:W-:Y:S01]  /*5a40*/  CS2R R144, SRZ ;  /* 0x0000000000907805 */ /* 0x000fe2000001ff00 */
[----:B------:R-:W-:Y:S06]  /*5a50*/  @P1 BRA `(.L_x_93) ;  /* 0x00000000000c1947 */ /* 0x000fec0003800000 */
[----:B------:R-:W-:Y:S04]  /*5a60*/  SHF.L.U32 R3, R167, 0x1f, RZ ;  /* 0x0000001fa7037819 */ /* 0x000fe800000006ff */
[----:B------:R-:W1:Y:S02]  /*5a70*/  SYNCS.PHASECHK.TRANS64.TRYWAIT P1, [UR48+0x60], R3 ;  /* 0x00006003ff0075a7 */ /* 0x000e640008021130 */
[----:B-1----:R-:W-:Y:S05]  /*5a80*/  @!P1 BRA `(.L_x_94) ;  /* 0x0000005c001c9947 */ /* 0x002fea0003800000 */
.L_x_93:
[----:B------:R-:W-:Y:S05]  /*5a90*/  BSYNC B0 ;  /* 0x0000000000007941 */ /* 0x000fea0003800000 */
.L_x_92:
[----:B------:R-:W-:Y:S01]  /*5aa0*/  ISETP.NE.AND P1, PT, R109, RZ, PT ;  /* 0x000000ff6d00720c */ /* 0x000fe20003f25270 */
[----:B------:R-:W-:Y:S11]  /*5ab0*/  HFMA2 R101, -RZ, RZ, 0, 5.9604644775390625e-08 ;  /* 0x00000001ff657431 */ /* 0x000ff600000001ff */
[----:B------:R-:W-:Y:S01]  /*5ac0*/  @!UPT UIADD3 URZ, UPT, UPT, URZ, URZ, URZ ;  /* 0x000000fffffff290 */ /* 0x000fe2000fffe0ff */
[----:B------:R3:W1:Y:S04]  /*5ad0*/  @P1 LDS.128 R88, [R182+UR48+0x400] ;  /* 0x00040030b6581984 */ /* 0x0006680008000c00 */
[----:B------:R3:W1:Y:S04]  /*5ae0*/  @P1 LDS.128 R96, [R181+0x400] ;  /* 0x00040000b5601984 */ /* 0x0006680000000c00 */
[----:B------:R3:W1:Y:S04]  /*5af0*/  @P1 LDS.128 R104, [R180+0x400] ;  /* 0x00040000b4681984 */ /* 0x0006680000000c00 */
[----:B------:R3:W1:Y:S04]  /*5b00*/  @P1 LDS.128 R112, [R178+0x400] ;  /* 0x00040000b2701984 */ /* 0x0006680000000c00 */
[----:B------:R3:W1:Y:S04]  /*5b10*/  @P1 LDS.128 R120, [R177+0x400] ;  /* 0x00040000b1781984 */ /* 0x0006680000000c00 */
[----:B------:R3:W1:Y:S04]  /*5b20*/  @P1 LDS.128 R128, [R176+0x400] ;  /* 0x00040000b0801984 */ /* 0x0006680000000c00 */
[----:B------:R3:W1:Y:S04]  /*5b30*/  @P1 LDS.128 R136, [R175+0x400] ;  /* 0x00040000af881984 */ /* 0x0006680000000c00 */
[----:B------:R3:W1:Y:S02]  /*5b40*/  @P1 LDS.128 R144, [R174+0x400] ;  /* 0x00040000ae901984 */ /* 0x0006640000000c00 */
.L_x_91:
[----:B------:R-:W-:Y:S05]  /*5b50*/  BSYNC B1 ;  /* 0x0000000000017941 */ /* 0x000fea0003800000 */
.L_x_90:
[----:B-1----:R-:W-:Y:S04]  /*5b60*/  SHF.R.U32.HI R3, RZ, 0x15, R80 ;  /* 0x00000015ff037819 */ /* 0x002fe80000011650 */
[----:B------:R-:W-:Y:S01]  /*5b70*/  LOP3.LUT P1, RZ, R3, 0x3, R162, 0x48, !PT ;  /* 0x0000000303ff7812 */ /* 0x000fe200078248a2 */
[----:B------:R-:W-:Y:S01]  /*5b80*/  @!UPT UIADD3 URZ, UPT, UPT, URZ, URZ, URZ ;  /* 0x000000fffffff290 */ /* 0x000fe2000fffe0ff */
[----:B----4-:R-:W-:Y:S11]  /*5b90*/  @P0 BRA `(.L_x_95) ;  /* 0x0000000000080947 */ /* 0x010ff60003800000 */
[----:B------:R-:W1:Y:S02]  /*5ba0*/  SYNCS.PHASECHK.TRANS64.TRYWAIT P0, [R87+URZ+0xd0], R0 ;  /* 0x0000d000570075a7 */ /* 0x000e6400080011ff */
[----:B-1----:R-:W-:Y:S05]  /*5bb0*/  @!P0 BRA `(.L_x_96) ;  /* 0x0000005800e88947 */ /* 0x002fea0003800000 */
.L_x_95:
[----:B------:R-:W-:Y:S05]  /*5bc0*/  @!P1 BRA `(.L_x_97) ;  /* 0x0000000000409947 */ /* 0x000fea0003800000 */
[----:B------:R-:W4:Y:S01]  /*5bd0*/  LDCU.64 UR8, c[0x4][0x70] ;  /* 0x01000e00ff0877ac */ /* 0x000f220008000a00 */
[----:B------:R-:W-:Y:S01]  /*5be0*/  MOV R3, 0x0 ;  /* 0x0000000000037802 */ /* 0x000fe20000000f00 */
[----:B------:R-:W-:Y:S02]  /*5bf0*/  HFMA2 R12, -RZ, RZ, 0, 5.9604644775390625e-08 ;  /* 0x00000001ff0c7431 */ /* 0x000fe400000001ff */
[----:B------:R-:W-:Y:S02]  /*5c00*/  IMAD.MOV.U32 R8, RZ, RZ, 0x192 ;  /* 0x00000192ff087424 */ /* 0x000fe400078e00ff */
[----:B------:R-:W-:Y:S01]  /*5c10*/  IMAD.MOV.U32 R13, RZ, RZ, RZ ;  /* 0x000000ffff0d7224 */ /* 0x000fe200078e00ff */
[----:B------:R-:W5:Y:S01]  /*5c20*/  LDCU.64 UR6, c[0x4][0x78] ;  /* 0x01000f00ff0677ac */ /* 0x000f620008000a00 */
[----:B------:R-:W1:Y:S01]  /*5c30*/  LDC.64 R2, c[0x4][R3] ;  /* 0x0100000003027b82 */ /* 0x000e620000000a00 */
[----:B------:R-:W2:Y:S01]  /*5c40*/  LDCU.64 UR4, c[0x4][0x10] ;  /* 0x01000200ff0477ac */ /* 0x000ea20008000a00 */
[----:B----4-:R-:W-:Y:S01]  /*5c50*/  MOV R5, UR9 ;  /* 0x0000000900057c02 */ /* 0x010fe20008000f00 */
[----:B------:R-:W-:Y:S01]  /*5c60*/  IMAD.U32 R4, RZ, RZ, UR8 ;  /* 0x00000008ff047e24 */ /* 0x000fe2000f8e00ff */
[----:B-----5:R-:W-:Y:S01]  /*5c70*/  MOV R7, UR7 ;  /* 0x0000000700077c02 */ /* 0x020fe20008000f00 */
[----:B------:R-:W-:Y:S01]  /*5c80*/  IMAD.U32 R6, RZ, RZ, UR6 ;  /* 0x00000006ff067e24 */ /* 0x000fe2000f8e00ff */
[----:B--2---:R-:W-:Y:S01]  /*5c90*/  MOV R11, UR5 ;  /* 0x00000005000b7c02 */ /* 0x004fe20008000f00 */
[----:B------:R-:W-:Y:S02]  /*5ca0*/  IMAD.U32 R10, RZ, RZ, UR4 ;  /* 0x00000004ff0a7e24 */ /* 0x000fe4000f8e00ff */
[----:B------:R-:W-:Y:S07]  /*5cb0*/  LEPC R20, `(.L_x_97) ;  /* 0x000000001014794e */ /* 0x000fee0000000000 */
[----:B-1-3--:R-:W-:Y:S05]  /*5cc0*/  CALL.ABS.NOINC R2 ;  /* 0x0000000002007343 */ /* 0x00afea0003c00000 */
.L_x_97:
[----:B------:R-:W-:Y:S01]  /*5cd0*/  SHF.L.U32 R82, R88, 0x10, RZ ;  /* 0x0000001058527819 */ /* 0x000fe200000006ff */
[----:B------:R-:W-:Y:S05]  /*5ce0*/  WARPSYNC.ALL ;  /* 0x0000000000007948 */ /* 0x000fea0003800000 */
[----:B------:R-:W-:Y:S01]  /*5cf0*/  R2UR UR4, R80 ;  /* 0x00000000500472ca */ /* 0x000fe200000e0000 */
[----:B------:R-:W-:Y:S01]  /*5d00*/  BSSY.RECONVERGENT B0, `(.L_x_98) ;  /* 0x00000fc000007945 */ /* 0x000fe20003800200 */
[----:B------:R-:W-:Y:S02]  /*5d10*/  LOP3.LUT R83, R88, 0xffff0000, RZ, 0xc0, !PT ;  /* 0xffff000058537812 */ /* 0x000fe400078ec0ff */
[----:B------:R-:W-:Y:S02]  /*5d20*/  LOP3.LUT R84, R89, 0xffff0000, RZ, 0xc0, !PT ;  /* 0xffff000059547812 */ /* 0x000fe400078ec0ff */
[C---:B------:R-:W-:Y:S02]  /*5d30*/  SHF.L.U32 R85, R107.reuse, 0x10, RZ ;  /* 0x000000106b557819 */ /* 0x040fe400000006ff */
[----:B------:R-:W-:Y:S02]  /*5d40*/  LOP3.LUT R86, R107, 0xffff0000, RZ, 0xc0, !PT ;  /* 0xffff00006b567812 */ /* 0x000fe400078ec0ff */
[----:B------:R-:W-:Y:S03]  /*5d50*/  ISETP.NE.AND P0, PT, R170, RZ, PT ;  /* 0x000000ffaa00720c */ /* 0x000fe60003f05270 */
[----:B------:R-:W1:Y:S02]  /*5d60*/  LDTM.x64 R4, tmem[UR4] ;  /* 0x00000004000479ee */ /* 0x000e640008340000 */
[C---:B-12---:R-:W-:Y:S01]  /*5d70*/  FMUL R0, R78.reuse, R4 ;  /* 0x000000044e007220 */ /* 0x046fe20000400000 */
[C---:B------:R-:W-:Y:S01]  /*5d80*/  FMUL R2, R78.reuse, R5 ;  /* 0x000000054e027220 */ /* 0x040fe20000400000 */
[C---:B------:R-:W-:Y:S01]  /*5d90*/  FMUL R3, R78.reuse, R6 ;  /* 0x000000064e037220 */ /* 0x040fe20000400000 */
[----:B------:R-:W-:Y:S01]  /*5da0*/  FMUL R7, R78, R7 ;  /* 0x000000074e077220 */ /* 0x000fe20000400000 */
[----:B------:R-:W-:Y:S01]  /*5db0*/  FFMA R0, R81, R82, R0 ;  /* 0x0000005251007223 */ /* 0x000fe20000000000 */
[----:B------:R-:W-:Y:S01]  /*5dc0*/  SHF.L.U32 R82, R89, 0x10, RZ ;  /* 0x0000001059527819 */ /* 0x000fe200000006ff */
[C---:B------:R-:W-:Y:S01]  /*5dd0*/  FFMA R2, R81.reuse, R83, R2 ;  /* 0x0000005351027223 */ /* 0x040fe20000000002 */
[----:B------:R-:W-:Y:S01]  /*5de0*/  SHF.L.U32 R83, R90, 0x10, RZ ;  /* 0x000000105a537819 */ /* 0x000fe200000006ff */
[C---:B------:R-:W-:Y:S01]  /*5df0*/  FMUL R4, R78.reuse, R8 ;  /* 0x000000084e047220 */ /* 0x040fe20000400000 */
[----:B------:R-:W-:Y:S01]  /*5e00*/  FMUL R5, R78, R9 ;  /* 0x000000094e057220 */ /* 0x000fe20000400000 */
[C---:B------:R-:W-:Y:S01]  /*5e10*/  FFMA R3, R81.reuse, R82, R3 ;  /* 0x0000005251037223 */ /* 0x040fe20000000003 */
[----:B------:R-:W-:Y:S01]  /*5e20*/  LOP3.LUT R82, R90, 0xffff0000, RZ, 0xc0, !PT ;  /* 0xffff00005a527812 */ /* 0x000fe200078ec0ff */
[----:B------:R-:W-:Y:S01]  /*5e30*/  FFMA R7, R81, R84, R7 ;  /* 0x0000005451077223 */ /* 0x000fe20000000007 */
[----:B------:R-:W-:Y:S01]  /*5e40*/  LOP3.LUT R84, R91, 0xffff0000, RZ, 0xc0, !PT ;  /* 0xffff00005b547812 */ /* 0x000fe200078ec0ff */
[----:B------:R-:W-:Y:S01]  /*5e50*/  FFMA R4, R81, R83, R4 ;  /* 0x0000005351047223 */ /* 0x000fe20000000004 */
[----:B------:R-:W-:Y:S01]  /*5e60*/  SHF.L.U32 R83, R91, 0x10, RZ ;  /* 0x000000105b537819 */ /* 0x000fe200000006ff */
[----:B------:R-:W-:Y:S01]  /*5e70*/  FMUL R6, R78, R10 ;  /* 0x0000000a4e067220 */ /* 0x000fe20000400000 */
[----:B------:R-:W-:Y:S01]  /*5e80*/  F2FP.BF16.F32.PACK_AB R92, R2, R0 ;  /* 0x00000000025c723e */ /* 0x000fe200000010ff */
[----:B------:R-:W-:Y:S01]  /*5e90*/  FMUL R11, R78, R11 ;  /* 0x0000000b4e0b7220 */ /* 0x000fe20000400000 */
[----:B------:R-:W-:Y:S01]  /*5ea0*/  F2FP.BF16.F32.PACK_AB R93, R7, R3 ;  /* 0x00000003075d723e */ /* 0x000fe200000010ff */
[C---:B------:R-:W-:Y:S01]  /*5eb0*/  FFMA R5, R81.reuse, R82, R5 ;  /* 0x0000005251057223 */ /* 0x040fe20000000005 */
[----:B------:R-:W-:Y:S01]  /*5ec0*/  SHF.L.U32 R82, R96, 0x10, RZ ;  /* 0x0000001060527819 */ /* 0x000fe200000006ff */
[----:B------:R-:W-:Y:S01]  /*5ed0*/  FFMA R6, R81, R83, R6 ;  /* 0x0000005351067223 */ /* 0x000fe20000000006 */
[----:B------:R-:W-:Y:S01]  /*5ee0*/  SHF.L.U32 R83, R98, 0x10, RZ ;  /* 0x0000001062537819 */ /* 0x000fe200000006ff */
[----:B------:R-:W-:Y:S01]  /*5ef0*/  FMUL R8, R78, R12 ;  /* 0x0000000c4e087220 */ /* 0x000fe20000400000 */
[----:B------:R-:W-:Y:S01]  /*5f00*/  F2FP.BF16.F32.PACK_AB R94, R5, R4 ;  /* 0x00000004055e723e */ /* 0x000fe200000010ff */
[C---:B------:R-:W-:Y:S01]  /*5f10*/  FFMA R11, R81.reuse, R84, R11 ;  /* 0x00000054510b7223 */ /* 0x040fe2000000000b */
[----:B------:R-:W-:Y:S01]  /*5f20*/  LOP3.LUT R84, R96, 0xffff0000, RZ, 0xc0, !PT ;  /* 0xffff000060547812 */ /* 0x000fe200078ec0ff */
[C---:B------:R-:W-:Y:S01]  /*5f30*/  FMUL R9, R78.reuse, R13 ;  /* 0x0000000d4e097220 */ /* 0x040fe20000400000 */
[----:B------:R-:W-:Y:S01]  /*5f40*/  FFMA R8, R81, R82, R8 ;  /* 0x0000005251087223 */ /* 0x000fe20000000008 */
[----:B------:R-:W-:Y:S01]  /*5f50*/  SHF.L.U32 R82, R97, 0x10, RZ ;  /* 0x0000001061527819 */ /* 0x000fe200000006ff */
[C---:B------:R-:W-:Y:S01]  /*5f60*/  FMUL R10, R78.reuse, R14 ;  /* 0x0000000e4e0a7220 */ /* 0x040fe20000400000 */
[----:B------:R-:W-:Y:S01]  /*5f70*/  F2FP.BF16.F32.PACK_AB R95, R11, R6 ;  /* 0x000000060b5f723e */ /* 0x000fe200000010ff */
[----:B------:R-:W-:Y:S01]  /*5f80*/  FFMA R9, R81, R84, R9 ;  /* 0x0000005451097223 */ /* 0x000fe20000000009 */
[----:B------:R-:W-:Y:S01]  /*5f90*/  LOP3.LUT R84, R97, 0xffff0000, RZ, 0xc0, !PT ;  /* 0xffff000061547812 */ /* 0x000fe200078ec0ff */
[----:B------:R-:W-:Y:S01]  /*5fa0*/  FMUL R15, R78, R15 ;  /* 0x0000000f4e0f7220 */ /* 0x000fe20000400000 */
[----:B------:R-:W-:Y:S01]  /*5fb0*/  FFMA R10, R81, R82, R10 ;  /* 0x00000052510a7223 */ /* 0x000fe2000000000a */
[----:B------:R-:W-:Y:S01]  /*5fc0*/  LOP3.LUT R82, R98, 0xffff0000, RZ, 0xc0, !PT ;  /* 0xffff000062527812 */ /* 0x000fe200078ec0ff */
[C---:B------:R-:W-:Y:S01]  /*5fd0*/  FMUL R12, R78.reuse, R16 ;  /* 0x000000104e0c7220 */ /* 0x040fe20000400000 */
[----:B------:R-:W-:Y:S01]  /*5fe0*/  F2FP.BF16.F32.PACK_AB R116, R9, R8 ;  /* 0x000000080974723e */ /* 0x000fe200000010ff */
[----:B------:R-:W-:Y:S01]  /*5ff0*/  FMUL R13, R78, R17 ;  /* 0x000000114e0d7220 */ /* 0x000fe20000400000 */
[----:B------:R-:W-:Y:S01]  /*6000*/  FFMA R15, R81, R84, R15 ;  /* 0x00000054510f7223 */ /* 0x000fe2000000000f */
[----:B------:R-:W-:Y:S01]  /*6010*/  LOP3.LUT R84, R99, 0xffff0000, RZ, 0xc0, !PT ;  /* 0xffff000063547812 */ /* 0x000fe200078ec0ff */
[----:B------:R-:W-:Y:S01]  /*6020*/  FFMA R12, R81, R83, R12 ;  /* 0x00000053510c7223 */ /* 0x000fe2000000000c */
[----:B------:R-:W-:Y:S01]  /*6030*/  SHF.L.U32 R83, R99, 0x10, RZ ;  /* 0x0000001063537819 */ /* 0x000fe200000006ff */
[----:B------:R-:W-:Y:S01]  /*6040*/  FFMA R13, R81, R82, R13 ;  /* 0x00000052510d7223 */ /* 0x000fe2000000000d */
[----:B------:R-:W-:Y:S01]  /*6050*/  SHF.L.U32 R82, R104, 0x10, RZ ;  /* 0x0000001068527819 */ /* 0x000fe200000006ff */
[C---:B------:R-:W-:Y:S01]  /*6060*/  FMUL R14, R78.reuse, R18 ;  /* 0x000000124e0e7220 */ /* 0x040fe20000400000 */
[----:B------:R-:W-:Y:S01]  /*6070*/  F2FP.BF16.F32.PACK_AB R117, R15, R10 ;  /* 0x0000000a0f75723e */ /* 0x000fe200000010ff */
[C---:B------:R-:W-:Y:S01]  /*6080*/  FMUL R19, R78.reuse, R19 ;  /* 0x000000134e137220 */ /* 0x040fe20000400000 */
[----:B------:R-:W-:Y:S01]  /*6090*/  F2FP.BF16.F32.PACK_AB R118, R13, R12 ;  /* 0x0000000c0d76723e */ /* 0x000fe200000010ff */
[----:B------:R-:W-:Y:S01]  /*60a0*/  FMUL R16, R78, R20 ;  /* 0x000000144e107220 */ /* 0x000fe20000400000 */
[C---:B------:R-:W-:Y:S01]  /*60b0*/  FFMA R14, R81.reuse, R83, R14 ;  /* 0x00000053510e7223 */ /* 0x040fe2000000000e */
[----:B------:R-:W-:Y:S01]  /*60c0*/  SHF.L.U32 R83, R106, 0x10, RZ ;  /* 0x000000106a537819 */ /* 0x000fe200000006ff */
[C---:B------:R-:W-:Y:S01]  /*60d0*/  FFMA R19, R81.reuse, R84, R19 ;  /* 0x0000005451137223 */ /* 0x040fe20000000013 */
[----:B------:R-:W-:Y:S01]  /*60e0*/  LOP3.LUT R84, R104, 0xffff0000, RZ, 0xc0, !PT ;  /* 0xffff000068547812 */ /* 0x000fe200078ec0ff */
[----:B------:R-:W-:Y:S01]  /*60f0*/  FFMA R16, R81, R82, R16 ;  /* 0x0000005251107223 */ /* 0x000fe20000000010 */
[----:B------:R-:W-:Y:S01]  /*6100*/  SHF.L.U32 R82, R105, 0x10, RZ ;  /* 0x0000001069527819 */ /* 0x000fe200000006ff */
[C---:B------:R-:W-:Y:S01]  /*6110*/  FMUL R17, R78.reuse, R21 ;  /* 0x000000154e117220 */ /* 0x040fe20000400000 */
[----:B------:R-:W-:Y:S01]  /*6120*/  F2FP.BF16.F32.PACK_AB R119, R19, R14 ;  /* 0x0000000e1377723e */ /* 0x000fe200000010ff */
[C---:B------:R-:W-:Y:S01]  /*6130*/  FMUL R18, R78.reuse, R22 ;  /* 0x000000164e127220 */ /* 0x040fe20000400000 */
[----:B------:R-:W-:Y:S01]  /*6140*/  FMUL R23, R78, R23 ;  /* 0x000000174e177220 */ /* 0x000fe20000400000 */
[C---:B------:R-:W-:Y:S01]  /*6150*/  FFMA R17, R81.reuse, R84, R17 ;  /* 0x0000005451117223 */ /* 0x040fe20000000011 */
[----:B------:R-:W-:Y:S01]  /*6160*/  LOP3.LUT R84, R106, 0xffff0000, RZ, 0xc0, !PT ;  /* 0xffff00006a547812 */ /* 0x000fe200078ec0ff */
[----:B------:R-:W-:Y:S01]  /*6170*/  FFMA R18, R81, R82, R18 ;  /* 0x0000005251127223 */ /* 0x000fe20000000012 */
[----:B------:R-:W-:Y:S01]  /*6180*/  LOP3.LUT R82, R105, 0xffff0000, RZ, 0xc0, !PT ;  /* 0xffff000069527812 */ /* 0x000fe200078ec0ff */
[C---:B------:R-:W-:Y:S01]  /*6190*/  FMUL R20, R78.reuse, R24 ;  /* 0x000000184e147220 */ /* 0x040fe20000400000 */
[----:B------:R-:W-:Y:S01]  /*61a0*/  F2FP.BF16.F32.PACK_AB R124, R17, R16 ;  /* 0x00000010117c723e */ /* 0x000fe200000010ff */
[C---:B------:R-:W-:Y:S01]  /*61b0*/  FMUL R21, R78.reuse, R25 ;  /* 0x000000194e157220 */ /* 0x040fe20000400000 */
[----:B------:R-:W-:Y:S01]  /*61c0*/  FMUL R22, R78, R26 ;  /* 0x0000001a4e167220 */ /* 0x000fe20000400000 */
[C---:B------:R-:W-:Y:S01]  /*61d0*/  FFMA R23, R81.reuse, R82, R23 ;  /* 0x0000005251177223 */ /* 0x040fe20000000017 */
[----:B------:R-:W-:Y:S01]  /*61e0*/  SHF.L.U32 R82, R112, 0x10, RZ ;  /* 0x0000001070527819 */ /* 0x000fe200000006ff */
[C---:B------:R-:W-:Y:S01]  /*61f0*/  FMUL R27, R78.reuse, R27 ;  /* 0x0000001b4e1b7220 */ /* 0x040fe20000400000 */
[----:B------:R-:W-:Y:S01]  /*6200*/  FFMA R20, R81, R83, R20 ;  /* 0x0000005351147223 */ /* 0x000fe20000000014 */
[----:B------:R-:W-:Y:S01]  /*6210*/  SHF.L.U32 R83, R113, 0x10, RZ ;  /* 0x0000001071537819 */ /* 0x000fe200000006ff */
[----:B------:R-:W-:Y:S01]  /*6220*/  FMUL R24, R78, R28 ;  /* 0x0000001c4e187220 */ /* 0x000fe20000400000 */
[----:B------:R-:W-:Y:S01]  /*6230*/  F2FP.BF16.F32.PACK_AB R125, R23, R18 ;  /* 0x00000012177d723e */ /* 0x000fe200000010ff */
[C---:B------:R-:W-:Y:S01]  /*6240*/  FFMA R21, R81.reuse, R84, R21 ;  /* 0x0000005451157223 */ /* 0x040fe20000000015 */
[----:B------:R-:W-:Y:S01]  /*6250*/  LOP3.LUT R84, R112, 0xffff0000, RZ, 0xc0, !PT ;  /* 0xffff000070547812 */ /* 0x000fe200078ec0ff */
[----:B------:R-:W-:Y:S01]  /*6260*/  FFMA R22, R81, R85, R22 ;  /* 0x0000005551167223 */ /* 0x000fe20000000016 */
[----:B------:R-:W-:Y:S01]  /*6270*/  SHF.L.U32 R85, R115, 0x10, RZ ;  /* 0x0000001073557819 */ /* 0x000fe200000006ff */
[----:B------:R-:W-:Y:S01]  /*6280*/  FFMA R27, R81, R86, R27 ;  /* 0x00000056511b7223 */ /* 0x000fe2000000001b */
[----:B------:R-:W-:Y:S01]  /*6290*/  F2FP.BF16.F32.PACK_AB R126, R21, R20 ;  /* 0x00000014157e723e */ /* 0x000fe200000010ff */
[----:B------:R-:W-:Y:S01]  /*62a0*/  FFMA R24, R81, R82, R24 ;  /* 0x0000005251187223 */ /* 0x000fe20000000018 */
[----:B------:R-:W-:Y:S01]  /*62b0*/  LOP3.LUT R82, R113, 0xffff0000, RZ, 0xc0, !PT ;  /* 0xffff000071527812 */ /* 0x000fe200078ec0ff */
[C---:B------:R-:W-:Y:S01]  /*62c0*/  FMUL R25, R78.reuse, R29 ;  /* 0x0000001d4e197220 */ /* 0x040fe20000400000 */
[----:B------:R-:W-:Y:S01]  /*62d0*/  F2FP.BF16.F32.PACK_AB R127, R27, R22 ;  /* 0x000000161b7f723e */ /* 0x000fe200000010ff */
[C---:B------:R-:W-:Y:S01]  /*62e0*/  FMUL R26, R78.reuse, R30 ;  /* 0x0000001e4e1a7220 */ /* 0x040fe20000400000 */
[----:B------:R-:W-:Y:S01]  /*62f0*/  LOP3.LUT R86, R147, 0xffff0000, RZ, 0xc0, !PT ;  /* 0xffff000093567812 */ /* 0x000fe200078ec0ff */
[----:B------:R-:W-:Y:S01]  /*6300*/  FMUL R31, R78, R31 ;  /* 0x0000001f4e1f7220 */ /* 0x000fe20000400000 */
[----:B------:R-:W-:Y:S01]  /*6310*/  FFMA R25, R81, R84, R25 ;  /* 0x0000005451197223 */ /* 0x000fe20000000019 */
[----:B------:R-:W-:Y:S01]  /*6320*/  LOP3.LUT R84, R115, 0xffff0000, RZ, 0xc0, !PT ;  /* 0xffff000073547812 */ /* 0x000fe200078ec0ff */
[C---:B------:R-:W-:Y:S01]  /*6330*/  FFMA R26, R81.reuse, R83, R26 ;  /* 0x00000053511a7223 */ /* 0x040fe2000000001a */
[C---:B------:R-:W-:Y:S01]  /*6340*/  SHF.L.U32 R83, R114.reuse, 0x10, RZ ;  /* 0x0000001072537819 */ /* 0x040fe200000006ff */
[C---:B------:R-:W-:Y:S01]  /*6350*/  FFMA R31, R81.reuse, R82, R31 ;  /* 0x00000052511f7223 */ /* 0x040fe2000000001f */
[----:B------:R-:W-:Y:S01]  /*6360*/  LOP3.LUT R82, R114, 0xffff0000, RZ, 0xc0, !PT ;  /* 0xffff000072527812 */ /* 0x000fe200078ec0ff */
[C---:B------:R-:W-:Y:S01]  /*6370*/  FMUL R28, R78.reuse, R32 ;  /* 0x000000204e1c7220 */ /* 0x040fe20000400000 */
[C---:B------:R-:W-:Y:S01]  /*6380*/  FMUL R29, R78.reuse, R33 ;  /* 0x000000214e1d7220 */ /* 0x040fe20000400000 */
[C---:B------:R-:W-:Y:S01]  /*6390*/  FMUL R30, R78.reuse, R34 ;  /* 0x000000224e1e7220 */ /* 0x040fe20000400000 */
[----:B------:R-:W-:Y:S01]  /*63a0*/  FMUL R35, R78, R35 ;  /* 0x000000234e237220 */ /* 0x000fe20000400000 */
[----:B------:R-:W-:Y:S01]  /*63b0*/  FFMA R28, R81, R83, R28 ;  /* 0x00000053511c7223 */ /* 0x000fe2000000001c */
[----:B------:R-:W-:Y:S01]  /*63c0*/  SHF.L.U32 R83, R121, 0x10, RZ ;  /* 0x0000001079537819 */ /* 0x000fe200000006ff */
[C---:B------:R-:W-:Y:S01]  /*63d0*/  FFMA R29, R81.reuse, R82, R29 ;  /* 0x00000052511d7223 */ /* 0x040fe2000000001d */
[C---:B------:R-:W-:Y:S01]  /*63e0*/  SHF.L.U32 R82, R120.reuse, 0x10, RZ ;  /* 0x0000001078527819 */ /* 0x040fe200000006ff */
[----:B------:R-:W-:Y:S01]  /*63f0*/  FFMA R30, R81, R85, R30 ;  /* 0x00000055511e7223 */ /* 0x000fe2000000001e */
[----:B------:R-:W-:Y:S01]  /*6400*/  SHF.L.U32 R85, R123, 0x10, RZ ;  /* 0x000000107b557819 */ /* 0x000fe200000006ff */
[C---:B------:R-:W-:Y:S01]  /*6410*/  FFMA R35, R81.reuse, R84, R35 ;  /* 0x0000005451237223 */ /* 0x040fe20000000023 */
[----:B------:R-:W-:Y:S01]  /*6420*/  LOP3.LUT R84, R120, 0xffff0000, RZ, 0xc0, !PT ;  /* 0xffff000078547812 */ /* 0x000fe200078ec0ff */
[C---:B------:R-:W-:Y:S01]  /*6430*/  FMUL R32, R78.reuse, R36 ;  /* 0x000000244e207220 */ /* 0x040fe20000400000 */
[C---:B------:R-:W-:Y:S01]  /*6440*/  FMUL R33, R78.reuse, R37 ;  /* 0x000000254e217220 */ /* 0x040fe20000400000 */
[----:B------:R-:W-:Y:S01]  /*6450*/  FMUL R34, R78, R38 ;  /* 0x000000264e227220 */ /* 0x000fe20000400000 */
[----:B------:R1:W-:Y:S01]  /*6460*/  STS.128 [R182+UR48+0x400], R92 ;  /* 0x0004005cb6007988 */ /* 0x0003e20008000c30 */
[----:B------:R-:W-:Y:S01]  /*6470*/  FFMA R32, R81, R82, R32 ;  /* 0x0000005251207223 */ /* 0x000fe20000000020 */
[----:B------:R-:W-:Y:S01]  /*6480*/  LOP3.LUT R82, R121, 0xffff0000, RZ, 0xc0, !PT ;  /* 0xffff000079527812 */ /* 0x000fe200078ec0ff */
[C---:B------:R-:W-:Y:S01]  /*6490*/  FFMA R33, R81.reuse, R84, R33 ;  /* 0x0000005451217223 */ /* 0x040fe20000000021 */
[----:B------:R-:W-:Y:S01]  /*64a0*/  LOP3.LUT R84, R122, 0xffff0000, RZ, 0xc0, !PT ;  /* 0xffff00007a547812 */ /* 0x000fe200078ec0ff */
[----:B------:R-:W-:Y:S01]  /*64b0*/  FMUL R39, R78, R39 ;  /* 0x000000274e277220 */ /* 0x000fe20000400000 */
[C---:B------:R-:W-:Y:S01]  /*64c0*/  FFMA R34, R81.reuse, R83, R34 ;  /* 0x0000005351227223 */ /* 0x040fe20000000022 */
[----:B------:R-:W-:Y:S01]  /*64d0*/  SHF.L.U32 R83, R122, 0x10, RZ ;  /* 0x000000107a537819 */ /* 0x000fe200000006ff */
[C---:B------:R-:W-:Y:S01]  /*64e0*/  FMUL R36, R78.reuse, R40 ;  /* 0x000000284e247220 */ /* 0x040fe20000400000 */
[----:B------:R-:W-:Y:S01]  /*64f0*/  FFMA R39, R81, R82, R39 ;  /* 0x0000005251277223 */ /* 0x000fe20000000027 */
[----:B------:R-:W-:Y:S01]  /*6500*/  LOP3.LUT R82, R123, 0xffff0000, RZ, 0xc0, !PT ;  /* 0xffff00007b527812 */ /* 0x000fe200078ec0ff */
[C---:B------:R-:W-:Y:S01]  /*6510*/  FMUL R37, R78.reuse, R41 ;  /* 0x000000294e257220 */ /* 0x040fe20000400000 */
[C---:B------:R-:W-:Y:S01]  /*6520*/  FMUL R38, R78.reuse, R42 ;  /* 0x0000002a4e267220 */ /* 0x040fe20000400000 */
[----:B------:R-:W-:Y:S01]  /*6530*/  FMUL R43, R78, R43 ;  /* 0x0000002b4e2b7220 */ /* 0x000fe20000400000 */
[C---:B------:R-:W-:Y:S01]  /*6540*/  FFMA R36, R81.reuse, R83, R36 ;  /* 0x0000005351247223 */ /* 0x040fe20000000024 */
[C---:B------:R-:W-:Y:S01]  /*6550*/  SHF.L.U32 R83, R128.reuse, 0x10, RZ ;  /* 0x0000001080537819 */ /* 0x040fe200000006ff */
[----:B------:R2:W-:Y:S01]  /*6560*/  STS.128 [R181+0x400], R116 ;  /* 0x00040074b5007388 */ /* 0x0005e20000000c00 */
[----:B------:R-:W-:Y:S01]  /*6570*/  FFMA R37, R81, R84, R37 ;  /* 0x0000005451257223 */ /* 0x000fe20000000025 */
[----:B------:R-:W-:Y:S01]  /*6580*/  LOP3.LUT R84, R129, 0xffff0000, RZ, 0xc0, !PT ;  /* 0xffff000081547812 */ /* 0x000fe200078ec0ff */
[----:B------:R-:W-:Y:S01]  /*6590*/  FFMA R38, R81, R85, R38 ;  /* 0x0000005551267223 */ /* 0x000fe20000000026 */
[----:B------:R-:W-:Y:S01]  /*65a0*/  SHF.L.U32 R85, R129, 0x10, RZ ;  /* 0x0000001081557819 */ /* 0x000fe200000006ff */
        /* <DEDUP_REMOVED lines=8> */
[----:B------:R4:W-:Y:S01]  /*6630*/  STS.128 [R180+0x400], R124 ;  /* 0x0004007cb4007388 */ /* 0x0009e20000000c00 */
[C---:B------:R-:W-:Y:S01]  /*6640*/  FFMA R41, R81.reuse, R82, R41 ;  /* 0x0000005251297223 */ /* 0x040fe20000000029 */
[C---:B------:R-:W-:Y:S01]  /*6650*/  SHF.L.U32 R82, R130.reuse, 0x10, RZ ;  /* 0x0000001082527819 */ /* 0x040fe200000006ff */
[----:B------:R-:W-:Y:S01]  /*6660*/  FFMA R42, R81, R85, R42 ;  /* 0x00000055512a7223 */ /* 0x000fe2000000002a */
[----:B------:R-:W-:Y:S01]  /*6670*/  SHF.L.U32 R85, R137, 0x10, RZ ;  /* 0x0000001089557819 */ /* 0x000fe200000006ff */
[----:B------:R-:W-:Y:S01]  /*6680*/  FFMA R47, R81, R84, R47 ;  /* 0x00000054512f7223 */ /* 0x000fe2000000002f */
[----:B------:R-:W-:Y:S01]  /*6690*/  LOP3.LUT R84, R130, 0xffff0000, RZ, 0xc0, !PT ;  /* 0xffff000082547812 */ /* 0x000fe200078ec0ff */
[C---:B------:R-:W-:Y:S01]  /*66a0*/  FMUL R44, R78.reuse, R48 ;  /* 0x000000304e2c7220 */ /* 0x040fe20000400000 */
[----:B-1----:R-:W-:Y:S01]  /*66b0*/  F2FP.BF16.F32.PACK_AB R92, R25, R24 ;  /* 0x00000018195c723e */ /* 0x002fe200000010ff */
[C---:B------:R-:W-:Y:S01]  /*66c0*/  FMUL R45, R78.reuse, R49 ;  /* 0x000000314e2d7220 */ /* 0x040fe20000400000 */
[----:B------:R-:W-:Y:S01]  /*66d0*/  F2FP.BF16.F32.PACK_AB R93, R31, R26 ;  /* 0x0000001a1f5d723e */ /* 0x000fe200000010ff */
[----:B------:R-:W-:Y:S01]  /*66e0*/  FMUL R46, R78, R50 ;  /* 0x000000324e2e7220 */ /* 0x000fe20000400000 */
[----:B------:R-:W-:Y:S01]  /*66f0*/  F2FP.BF16.F32.PACK_AB R94, R29, R28 ;  /* 0x0000001c1d5e723e */ /* 0x000fe200000010ff */
[----:B------:R-:W-:Y:S01]  /*6700*/  FFMA R44, R81, R82, R44 ;  /* 0x00000052512c7223 */ /* 0x000fe2000000002c */
[----:B------:R-:W-:Y:S01]  /*6710*/  LOP3.LUT R82, R131, 0xffff0000, RZ, 0xc0, !PT ;  /* 0xffff000083527812 */ /* 0x000fe200078ec0ff */
[----:B------:R-:W-:Y:S01]  /*6720*/  FFMA R45, R81, R84, R45 ;  /* 0x00000054512d7223 */ /* 0x000fe2000000002d */
[----:B------:R-:W-:Y:S01]  /*6730*/  LOP3.LUT R84, R136, 0xffff0000, RZ, 0xc0, !PT ;  /* 0xffff000088547812 */ /* 0x000fe200078ec0ff */
[----:B------:R-:W-:Y:S01]  /*6740*/  FMUL R51, R78, R51 ;  /* 0x000000334e337220 */ /* 0x000fe20000400000 */
[----:B------:R-:W-:Y:S01]  /*6750*/  F2FP.BF16.F32.PACK_AB R95, R35, R30 ;  /* 0x0000001e235f723e */ /* 0x000fe200000010ff */
[----:B------:R-:W-:Y:S01]  /*6760*/  FFMA R46, R81, R83, R46 ;  /* 0x00000053512e7223 */ /* 0x000fe2000000002e */
[----:B------:R-:W-:Y:S01]  /*6770*/  SHF.L.U32 R83, R136, 0x10, RZ ;  /* 0x0000001088537819 */ /* 0x000fe200000006ff */
[C---:B------:R-:W-:Y:S01]  /*6780*/  FMUL R48, R78.reuse, R52 ;  /* 0x000000344e307220 */ /* 0x040fe20000400000 */
[----:B--2---:R-:W-:Y:S01]  /*6790*/  F2FP.BF16.F32.PACK_AB R116, R33, R32 ;  /* 0x000000202174723e */ /* 0x004fe200000010ff */
[----:B------:R-:W-:Y:S01]  /*67a0*/  FFMA R51, R81, R82, R51 ;  /* 0x0000005251337223 */ /* 0x000fe20000000033 */
[----:B------:R-:W-:Y:S01]  /*67b0*/  LOP3.LUT R82, R137, 0xffff0000, RZ, 0xc0, !PT ;  /* 0xffff000089527812 */ /* 0x000fe200078ec0ff */
[----:B------:R1:W-:Y:S01]  /*67c0*/  STS.128 [R178+0x400], R92 ;  /* 0x0004005cb2007388 */ /* 0x0003e20000000c00 */
[----:B------:R-:W-:Y:S01]  /*67d0*/  F2FP.BF16.F32.PACK_AB R117, R39, R34 ;  /* 0x000000222775723e */ /* 0x000fe200000010ff */
[C---:B------:R-:W-:Y:S01]  /*67e0*/  FMUL R49, R78.reuse, R53 ;  /* 0x000000354e317220 */ /* 0x040fe20000400000 */
[----:B------:R-:W-:Y:S01]  /*67f0*/  F2FP.BF16.F32.PACK_AB R118, R37, R36 ;  /* 0x000000242576723e */ /* 0x000fe200000010ff */
[C---:B------:R-:W-:Y:S01]  /*6800*/  FMUL R50, R78.reuse, R54 ;  /* 0x000000364e327220 */ /* 0x040fe20000400000 */
[----:B------:R-:W-:Y:S01]  /*6810*/  F2FP.BF16.F32.PACK_AB R119, R43, R38 ;  /* 0x000000262b77723e */ /* 0x000fe200000010ff */
[----:B------:R-:W-:Y:S01]  /*6820*/  FMUL R55, R78, R55 ;  /* 0x000000374e377220 */ /* 0x000fe20000400000 */
[----:B----4-:R-:W-:Y:S01]  /*6830*/  F2FP.BF16.F32.PACK_AB R124, R41, R40 ;  /* 0x00000028297c723e */ /* 0x010fe200000010ff */
[C---:B------:R-:W-:Y:S01]  /*6840*/  FFMA R48, R81.reuse, R83, R48 ;  /* 0x0000005351307223 */ /* 0x040fe20000000030 */
[C---:B------:R-:W-:Y:S01]  /*6850*/  FFMA R49, R81.reuse, R84, R49 ;  /* 0x0000005451317223 */ /* 0x040fe20000000031 */
[----:B------:R1:W-:Y:S01]  /*6860*/  STS.128 [R177+0x400], R116 ;  /* 0x00040074b1007388 */ /* 0x0003e20000000c00 */
[C---:B------:R-:W-:Y:S01]  /*6870*/  SHF.L.U32 R83, R138.reuse, 0x10, RZ ;  /* 0x000000108a537819 */ /* 0x040fe200000006ff */
[----:B------:R-:W-:Y:S01]  /*6880*/  FFMA R50, R81, R85, R50 ;  /* 0x0000005551327223 */ /* 0x000fe20000000032 */
[----:B------:R-:W-:Y:S01]  /*6890*/  SHF.L.U32 R85, R139, 0x10, RZ ;  /* 0x000000108b557819 */ /* 0x000fe200000006ff */
[----:B------:R-:W-:Y:S01]  /*68a0*/  FFMA R55, R81, R82, R55 ;  /* 0x0000005251377223 */ /* 0x000fe20000000037 */
[----:B------:R-:W-:Y:S01]  /*68b0*/  LOP3.LUT R82, R138, 0xffff0000, RZ, 0xc0, !PT ;  /* 0xffff00008a527812 */ /* 0x000fe200078ec0ff */
[C---:B------:R-:W-:Y:S01]  /*68c0*/  FMUL R52, R78.reuse, R56 ;  /* 0x000000384e347220 */ /* 0x040fe20000400000 */
[----:B------:R-:W-:Y:S01]  /*68d0*/  LOP3.LUT R84, R139, 0xffff0000, RZ, 0xc0, !PT ;  /* 0xffff00008b547812 */ /* 0x000fe200078ec0ff */
[C---:B------:R-:W-:Y:S01]  /*68e0*/  FMUL R53, R78.reuse, R57 ;  /* 0x000000394e357220 */ /* 0x040fe20000400000 */
[C---:B------:R-:W-:Y:S01]  /*68f0*/  FMUL R54, R78.reuse, R58 ;  /* 0x0000003a4e367220 */ /* 0x040fe20000400000 */
[----:B------:R-:W-:Y:S01]  /*6900*/  FMUL R59, R78, R59 ;  /* 0x0000003b4e3b7220 */ /* 0x000fe20000400000 */
[C---:B------:R-:W-:Y:S01]  /*6910*/  FFMA R52, R81.reuse, R83, R52 ;  /* 0x0000005351347223 */ /* 0x040fe20000000034 */
[C---:B------:R-:W-:Y:S01]  /*6920*/  FFMA R53, R81.reuse, R82, R53 ;  /* 0x0000005251357223 */ /* 0x040fe20000000035 */
[C---:B------:R-:W-:Y:S01]  /*6930*/  FFMA R54, R81.reuse, R85, R54 ;  /* 0x0000005551367223 */ /* 0x040fe20000000036 */
[----:B------:R-:W-:Y:S01]  /*6940*/  FFMA R59, R81, R84, R59 ;  /* 0x00000054513b7223 */ /* 0x000fe2000000003b */
[----:B------:R-:W-:Y:S01]  /*6950*/  SHF.L.U32 R82, R144, 0x10, RZ ;  /* 0x0000001090527819 */ /* 0x000fe200000006ff */
[----:B------:R-:W-:Y:S01]  /*6960*/  FMUL R56, R78, R60 ;  /* 0x0000003c4e387220 */ /* 0x000fe20000400000 */
[----:B------:R-:W-:Y:S01]  /*6970*/  LOP3.LUT R84, R144, 0xffff0000, RZ, 0xc0, !PT ;  /* 0xffff000090547812 */ /* 0x000fe200078ec0ff */
[C---:B------:R-:W-:Y:S01]  /*6980*/  FMUL R57, R78.reuse, R61 ;  /* 0x0000003d4e397220 */ /* 0x040fe20000400000 */
[----:B------:R-:W-:Y:S01]  /*6990*/  SHF.L.U32 R83, R145, 0x10, RZ ;  /* 0x0000001091537819 */ /* 0x000fe200000006ff */
[C---:B------:R-:W-:Y:S01]  /*69a0*/  FMUL R58, R78.reuse, R62 ;  /* 0x0000003e4e3a7220 */ /* 0x040fe20000400000 */
[----:B------:R-:W-:Y:S01]  /*69b0*/  F2FP.BF16.F32.PACK_AB R125, R47, R42 ;  /* 0x0000002a2f7d723e */ /* 0x000fe200000010ff */
[----:B------:R-:W-:Y:S01]  /*69c0*/  FFMA R56, R81, R82, R56 ;  /* 0x0000005251387223 */ /* 0x000fe20000000038 */
[----:B------:R-:W-:Y:S01]  /*69d0*/  F2FP.BF16.F32.PACK_AB R126, R45, R44 ;  /* 0x0000002c2d7e723e */ /* 0x000fe200000010ff */
[----:B------:R-:W-:Y:S01]  /*69e0*/  FFMA R57, R81, R84, R57 ;  /* 0x0000005451397223 */ /* 0x000fe20000000039 */
[----:B------:R-:W-:Y:S01]  /*69f0*/  F2FP.BF16.F32.PACK_AB R127, R51, R46 ;  /* 0x0000002e337f723e */ /* 0x000fe200000010ff */
[----:B------:R-:W-:Y:S01]  /*6a00*/  FFMA R58, R81, R83, R58 ;  /* 0x00000053513a7223 */ /* 0x000fe2000000003a */
[----:B------:R-:W-:Y:S01]  /*6a10*/  LOP3.LUT R82, R145, 0xffff0000, RZ, 0xc0, !PT ;  /* 0xffff000091527812 */ /* 0x000fe200078ec0ff */
[----:B------:R-:W-:Y:S01]  /*6a20*/  FMUL R63, R78, R63 ;  /* 0x0000003f4e3f7220 */ /* 0x000fe20000400000 */
[----:B------:R-:W-:Y:S01]  /*6a30*/  SHF.L.U32 R83, R146, 0x10, RZ ;  /* 0x0000001092537819 */ /* 0x000fe200000006ff */
[----:B------:R1:W-:Y:S01]  /*6a40*/  STS.128 [R176+0x400], R124 ;  /* 0x0004007cb0007388 */ /* 0x0003e20000000c00 */
[----:B------:R-:W-:Y:S01]  /*6a50*/  FMUL R60, R78, R64 ;  /* 0x000000404e3c7220 */ /* 0x000fe20000400000 */
[----:B------:R-:W-:Y:S01]  /*6a60*/  LOP3.LUT R84, R146, 0xffff0000, RZ, 0xc0, !PT ;  /* 0xffff000092547812 */ /* 0x000fe200078ec0ff */
[C---:B------:R-:W-:Y:S01]  /*6a70*/  FMUL R61, R78.reuse, R65 ;  /* 0x000000414e3d7220 */ /* 0x040fe20000400000 */
[----:B------:R-:W-:Y:S01]  /*6a80*/  SHF.L.U32 R85, R147, 0x10, RZ ;  /* 0x0000001093557819 */ /* 0x000fe200000006ff */
[C---:B------:R-:W-:Y:S01]  /*6a90*/  FMUL R62, R78.reuse, R66 ;  /* 0x000000424e3e7220 */ /* 0x040fe20000400000 */
[----:B------:R-:W-:Y:S01]  /*6aa0*/  FFMA R63, R81, R82, R63 ;  /* 0x00000052513f7223 */ /* 0x000fe2000000003f */
[----:B------:R-:W-:Y:S01]  /*6ab0*/  FMUL R67, R78, R67 ;  /* 0x000000434e437220 */ /* 0x000fe20000400000 */
[----:B------:R-:W-:Y:S01]  /*6ac0*/  F2FP.BF16.F32.PACK_AB R132, R49, R48 ;  /* 0x000000303184723e */ /* 0x000fe200000010ff */
[----:B------:R-:W-:Y:S01]  /*6ad0*/  FFMA R60, R81, R83, R60 ;  /* 0x00000053513c7223 */ /* 0x000fe2000000003c */
[----:B------:R-:W-:Y:S01]  /*6ae0*/  F2FP.BF16.F32.PACK_AB R133, R55, R50 ;  /* 0x000000323785723e */ /* 0x000fe200000010ff */
[----:B------:R-:W-:Y:S01]  /*6af0*/  FFMA R61, R81, R84, R61 ;  /* 0x00000054513d7223 */ /* 0x000fe2000000003d */
[----:B------:R-:W-:Y:S01]  /*6b00*/  F2FP.BF16.F32.PACK_AB R134, R53, R52 ;  /* 0x000000343586723e */ /* 0x000fe200000010ff */
[----:B------:R-:W-:Y:S01]  /*6b10*/  FFMA R62, R81, R85, R62 ;  /* 0x00000055513e7223 */ /* 0x000fe2000000003e */
[----:B------:R-:W-:Y:S01]  /*6b20*/  F2FP.BF16.F32.PACK_AB R135, R59, R54 ;  /* 0x000000363b87723e */ /* 0x000fe200000010ff */
[----:B------:R-:W-:Y:S01]  /*6b30*/  FFMA R67, R81, R86, R67 ;  /* 0x0000005651437223 */ /* 0x000fe20000000043 */
[----:B------:R-:W-:Y:S02]  /*6b40*/  F2FP.BF16.F32.PACK_AB R140, R57, R56 ;  /* 0x00000038398c723e */ /* 0x000fe400000010ff */
[----:B------:R-:W-:Y:S01]  /*6b50*/  F2FP.BF16.F32.PACK_AB R141, R63, R58 ;  /* 0x0000003a3f8d723e */ /* 0x000fe200000010ff */
[----:B------:R1:W-:Y:S01]  /*6b60*/  STS.128 [R175+0x400], R132 ;  /* 0x00040084af007388 */ /* 0x0003e20000000c00 */
[----:B------:R-:W-:Y:S02]  /*6b70*/  F2FP.BF16.F32.PACK_AB R142, R61, R60 ;  /* 0x0000003c3d8e723e */ /* 0x000fe400000010ff */
[----:B------:R-:W-:Y:S05]  /*6b80*/  F2FP.BF16.F32.PACK_AB R143, R67, R62 ;  /* 0x0000003e438f723e */ /* 0x000fea00000010ff */
[----:B------:R1:W-:Y:S01]  /*6b90*/  STS.128 [R174+0x400], R140 ;  /* 0x0004008cae007388 */ /* 0x0003e20000000c00 */
[----:B------:R-:W-:Y:S01]  /*6ba0*/  @!PT LDS RZ, [RZ] ;  /* 0x00000000fffff984 */ /* 0x000fe20000000800 */
[----:B------:R-:W-:Y:S01]  /*6bb0*/  @!PT LDS RZ, [RZ] ;  /* 0x00000000fffff984 */ /* 0x000fe20000000800 */
[----:B------:R-:W-:Y:S01]  /*6bc0*/  @!PT LDS RZ, [RZ] ;  /* 0x00000000fffff984 */ /* 0x000fe20000000800 */
[----:B------:R-:W-:Y:S01]  /*6bd0*/  @!PT LDS RZ, [RZ] ;  /* 0x00000000fffff984 */ /* 0x000fe20000000800 */
[----:B------:R2:W-:Y:S07]  /*6be0*/  MEMBAR.ALL.CTA ;  /* 0x0000000000007992 */ /* 0x0005ee0000008000 */
[----:B--2---:R-:W2:Y:S02]  /*6bf0*/  FENCE.VIEW.ASYNC.S ;  /* 0x00000000000073c6 */ /* 0x004ea40000000000 */
[----:B--2---:R-:W-:Y:S06]  /*6c00*/  BAR.SYNC.DEFER_BLOCKING 0x1, 0x80 ;  /* 0x0042000000007b1d */ /* 0x004fec0000010000 */
[----:B------:R-:W-:Y:S05]  /*6c10*/  @P0 BRA `(.L_x_99) ;  /* 0x0000000000280947 */ /* 0x000fea0003800000 */
[----:B------:R-:W-:Y:S02]  /*6c20*/  UIADD3 UR4, UPT, UPT, UR48, 0x400, URZ ;  /* 0x0000040030047890 */ /* 0x000fe4000fffe0ff */
[----:B------:R-:W-:Y:S01]  /*6c30*/  UIADD3 UR6, UP0, UPT, UR52, 0x680, URZ ;  /* 0x0000068034067890 */ /* 0x000fe2000ff1e0ff */
[----:B------:R-:W-:Y:S03]  /*6c40*/  UMOV UR43, UR36 ;  /* 0x00000024002b7c82 */ /* 0x000fe60008000000 */
[----:B------:R-:W-:Y:S01]  /*6c50*/  MOV R163, UR4 ;  /* 0x0000000400a37c02 */ /* 0x000fe20008000f00 */
[----:B------:R-:W-:Y:S03]  /*6c60*/  UIADD3.X UR7, UPT, UPT, URZ, UR53, URZ, UP0, !UPT ;  /* 0x00000035ff077290 */ /* 0x000fe600087fe4ff */
[----:B------:R-:W-:Y:S11]  /*6c70*/  R2UR UR40, R163 ;  /* 0x00000000a32872ca */ /* 0x000ff600000e0000 */
[----:B------:R-:W-:Y:S02]  /*6c80*/  @!UPT UIADD3 URZ, UPT, UPT, URZ, URZ, URZ ;  /* 0x000000fffffff290 */ /* 0x000fe4000fffe0ff */
[----:B------:R2:W-:Y:S01]  /*6c90*/  UTMASTG.3D [UR40], [UR6] ;  /* 0x00000028060073b5 */ /* 0x0005e20008010000 */
[----:B------:R0:W-:Y:S01]  /*6ca0*/  UTMACMDFLUSH ;  /* 0x00000000000079b7 */ /* 0x0001e20000000000 */
[----:B--2---:R-:W-:Y:S04]  /*6cb0*/  DEPBAR.LE SB0, 0x1 ;  /* 0x000080400000791a */ /* 0x004fe80000000000 */
.L_x_99:
[----:B------:R-:W-:Y:S05]  /*6cc0*/  BSYNC.RECONVERGENT B0 ;  /* 0x0000000000007941 */ /* 0x000fea0003800200 */
.L_x_98:
[----:B------:R-:W-:Y:S01]  /*6cd0*/  BAR.SYNC.DEFER_BLOCKING 0x1, 0x80 ;  /* 0x0042000000007b1d */ /* 0x000fe20000010000 */
[----:B------:R-:W-:Y:S01]  /*6ce0*/  ISETP.NE.AND P1, PT, R179, RZ, PT ;  /* 0x000000ffb300720c */ /* 0x000fe20003f25270 */
[----:B------:R-:W-:Y:S01]  /*6cf0*/  UISETP.NE.AND UP0, UPT, UR49, URZ, UPT ;  /* 0x000000ff3100728c */ /* 0x000fe2000bf05270 */
[----:B------:R-:W-:Y:S11]  /*6d00*/  LEA R3, R101, UR48, 0x3 ;  /* 0x0000003065037c11 */ /* 0x000ff6000f8e18ff */
[----:B------:R-:W-:Y:S01]  /*6d10*/  @P1 SHF.L.U32 R2, R167, 0x1f, RZ ;  /* 0x0000001fa7021819 */ /* 0x000fe200000006ff */
[----:B------:R-:W-:Y:S06]  /*6d20*/  BRA.U !UP0, `(.L_x_100) ;  /* 0x0000000108247547 */ /* 0x000fec000b800000 */
[----:B------:R-:W-:Y:S01]  /*6d30*/  IMAD.U32 R5, RZ, RZ, UR51 ;  /* 0x00000033ff057e24 */ /* 0x000fe2000f8e00ff */
[----:B------:R-:W-:Y:S01]  /*6d40*/  MOV R0, UR37 ;  /* 0x0000002500007c02 */ /* 0x000fe20008000f00 */
[----:B------:R-:W-:Y:S03]  /*6d50*/  UIADD3 UR51, UPT, UPT, UR51, 0x1, URZ ;  /* 0x0000000133337890 */ /* 0x000fe6000fffe0ff */
[----:B------:R-:W-:Y:S01]  /*6d60*/  @P1 LEA R5, R5, UR48, 0x3 ;  /* 0x0000003005051c11 */ /* 0x000fe2000f8e18ff */
[----:B------:R-:W-:Y:S04]  /*6d70*/  UISETP.NE.AND UP0, UPT, UR51, 0x4, UPT ;  /* 0x000000043300788c */ /* 0x000fe8000bf05270 */
[----:B------:R-:W-:Y:S01]  /*6d80*/  @P1 VIADD R5, R5, 0x80 ;  /* 0x0000008005051836 */ /* 0x000fe20000000000 */
[----:B------:R-:W-:Y:S04]  /*6d90*/  USEL UR51, UR51, URZ, UP0 ;  /* 0x000000ff33337287 */ /* 0x000fe80008000000 */
[----:B------:R-:W-:Y:S04]  /*6da0*/  @P1 PRMT R0, R0, 0x654, R5 ;  /* 0x0000065400001816 */ /* 0x000fe80000000005 */
[----:B------:R2:W-:Y:S04]  /*6db0*/  @P1 SYNCS.ARRIVE.TRANS64.RED.A1T0 RZ, [R0+URZ], RZ ;  /* 0x000000ff00ff19a7 */ /* 0x0005e800081004ff */
.L_x_100:
[----:B------:R-:W4:Y:S01]  /*6dc0*/  @P1 SYNCS.PHASECHK.TRANS64.TRYWAIT P0, [R3+URZ+0x60], R2 ;  /* 0x00006002030015a7 */ /* 0x000f2200080011ff */
[----:B------:R-:W-:Y:S01]  /*6dd0*/  BSSY B1, `(.L_x_101) ;  /* 0x000001f000017945 */ /* 0x000fe20003800000 */
[----:B----4-:R-:W-:Y:S03]  /*6de0*/  @P1 SEL R103, RZ, 0x1, !P0 ;  /* 0x00000001ff671807 */ /* 0x010fe60004000000 */
[----:B------:R-:W-:Y:S05]  /*6df0*/  @!P1 BRA `(.L_x_102) ;  /* 0x0000000000709947 */ /* 0x000fea0003800000 */
[----:B------:R-:W-:Y:S01]  /*6e00*/  ISETP.NE.AND P1, PT, R109, RZ, PT ;  /* 0x000000ff6d00720c */ /* 0x000fe20003f25270 */
[----:B------:R-:W-:Y:S01]  /*6e10*/  BSSY B0, `(.L_x_103) ;  /* 0x000000b000007945 */ /* 0x000fe20003800000 */
[----:B------:R-:W-:Y:S11]  /*6e20*/  ISETP.NE.AND P0, PT, R103, RZ, PT ;  /* 0x000000ff6700720c */ /* 0x000ff60003f05270 */
[----:B------:R-:W-:Y:S05]  /*6e30*/  @P1 IMAD R4, R101, 0x4000, R182 ;  /* 0x0000400065041824 */ /* 0x000fea00078e02b6 */
[----:B------:R-:W-:Y:S04]  /*6e40*/  @P1 IADD3 R9, PT, PT, R4, UR48, RZ ;  /* 0x0000003004091c10 */ /* 0x000fe8000fffe0ff */
[----:B------:R-:W-:Y:S01]  /*6e50*/  @P1 IADD3 R7, PT, PT, R102, R9, RZ ;  /* 0x0000000966071210 */ /* 0x000fe20007ffe0ff */
[--C-:B------:R-:W-:Y:S02]  /*6e60*/  @P1 IMAD.IADD R5, R100, 0x1, R9.reuse ;  /* 0x0000000164051824 */ /* 0x100fe400078e0209 */
[----:B------:R-:W-:Y:S01]  /*6e70*/  @P1 IMAD.IADD R2, R108, 0x1, R9 ;  /* 0x000000016c021824 */ /* 0x000fe200078e0209 */
[----:B------:R-:W-:Y:S06]  /*6e80*/  @P0 BRA `(.L_x_104) ;  /* 0x00000000000c0947 */ /* 0x000fec0003800000 */
[----:B--2---:R-:W-:Y:S04]  /*6e90*/  SHF.L.U32 R0, R167, 0x1f, RZ ;  /* 0x0000001fa7007819 */ /* 0x004fe800000006ff */
[----:B------:R-:W2:Y:S02]  /*6ea0*/  SYNCS.PHASECHK.TRANS64.TRYWAIT P0, [R3+URZ+0x60], R0 ;  /* 0x00006000030075a7 */ /* 0x000ea400080011ff */
[----:B--2---:R-:W-:Y:S05]  /*6eb0*/  @!P0 BRA `(.L_x_105) ;  /* 0x00000048003c8947 */ /* 0x004fea0003800000 */
.L_x_104:
[----:B------:R-:W-:Y:S05]  /*6ec0*/  BSYNC B0 ;  /* 0x0000000000007941 */ /* 0x000fea0003800000 */
.L_x_103:
[----:B------:R-:W-:Y:S01]  /*6ed0*/  ISETP.NE.AND P0, PT, R109, RZ, PT ;  /* 0x000000ff6d00720c */ /* 0x000fe20003f05270 */
[----:B------:R-:W-:Y:S11]  /*6ee0*/  VIADD R101, R101, 0x1 ;  /* 0x0000000165657836 */ /* 0x000ff60000000000 */
[----:B------:R-:W-:Y:S01]  /*6ef0*/  @!UPT UIADD3 URZ, UPT, UPT, URZ, URZ, URZ ;  /* 0x000000fffffff290 */ /* 0x000fe2000fffe0ff */
[----:B------:R4:W1:Y:S01]  /*6f00*/  @P0 LDS.128 R88, [R4+UR48+0x400] ;  /* 0x0004003004580984 */ /* 0x0008620008000c00 */
[--C-:B--2---:R-:W-:Y:S01]  /*6f10*/  @P0 IMAD.IADD R3, R102, 0x1, R5.reuse ;  /* 0x0000000166030824 */ /* 0x104fe200078e0205 */
[C---:B------:R-:W-:Y:S01]  /*6f20*/  @P0 IADD3 R0, PT, PT, R108.reuse, R7, RZ ;  /* 0x000000076c000210 */ /* 0x040fe20007ffe0ff */
[C---:B------:R-:W-:Y:S01]  /*6f30*/  @P0 IMAD.IADD R6, R108.reuse, 0x1, R5 ;  /* 0x000000016c060824 */ /* 0x040fe200078e0205 */
[----:B------:R4:W2:Y:S02]  /*6f40*/  @P0 LDS.128 R96, [R2+0x400] ;  /* 0x0004000002600984 */ /* 0x0008a40000000c00 */
[----:B------:R-:W-:Y:S02]  /*6f50*/  @P0 IADD3 R8, PT, PT, R108, R3, RZ ;  /* 0x000000036c080210 */ /* 0x000fe40007ffe0ff */
[----:B------:R4:W1:Y:S04]  /*6f60*/  @P0 LDS.128 R104, [R7+0x400] ;  /* 0x0004000007680984 */ /* 0x0008680000000c00 */
[----:B------:R4:W1:Y:S04]  /*6f70*/  @P0 LDS.128 R112, [R0+0x400] ;  /* 0x0004000000700984 */ /* 0x0008680000000c00 */
[----:B------:R4:W1:Y:S04]  /*6f80*/  @P0 LDS.128 R120, [R5+0x400] ;  /* 0x0004000005780984 */ /* 0x0008680000000c00 */
[----:B------:R4:W1:Y:S04]  /*6f90*/  @P0 LDS.128 R128, [R6+0x400] ;  /* 0x0004000006800984 */ /* 0x0008680000000c00 */
[----:B------:R4:W1:Y:S04]  /*6fa0*/  @P0 LDS.128 R136, [R3+0x400] ;  /* 0x0004000003880984 */ /* 0x0008680000000c00 */
[----:B------:R4:W1:Y:S02]  /*6fb0*/  @P0 LDS.128 R144, [R8+0x400] ;  /* 0x0004000008900984 */ /* 0x0008640000000c00 */
.L_x_102:
[----:B------:R-:W-:Y:S05]  /*6fc0*/  BSYNC B1 ;  /* 0x0000000000017941 */ /* 0x000fea0003800000 */
.L_x_101:
[----:B----4-:R-:W-:Y:S05]  /*6fd0*/  VIADD R3, R80, 0x40 ;  /* 0x0000004050037836 */ /* 0x010fea0000000000 */
[----:B------:R-:W-:Y:S04]  /*6fe0*/  SHF.R.U32.HI R3, RZ, 0x15, R3 ;  /* 0x00000015ff037819 */ /* 0x000fe80000011603 */
[----:B------:R-:W-:Y:S11]  /*6ff0*/  LOP3.LUT P0, RZ, R3, 0x3, R162, 0x48, !PT ;  /* 0x0000000303ff7812 */ /* 0x000ff600078048a2 */
[----:B------:R-:W-:Y:S02]  /*7000*/  @!UPT UIADD3 URZ, UPT, UPT, URZ, URZ, URZ ;  /* 0x000000fffffff290 */ /* 0x000fe4000fffe0ff */
        /* <DEDUP_REMOVED lines=17> */
.L_x_106:
[----:B------:R-:W-:Y:S01]  /*7120*/  ISETP.NE.AND P6, PT, R179, RZ, PT ;  /* 0x000000ffb300720c */ /* 0x000fe20003fc5270 */
[----:B------:R-:W-:Y:S05]  /*7130*/  WARPSYNC.ALL ;  /* 0x0000000000007948 */ /* 0x000fea0003800000 */
[----:B------:R-:W-:Y:S01]  /*7140*/  R2UR UR4, R80 ;  /* 0x00000000500472ca */ /* 0x000fe200000e0000 */
[----:B------:R-:W-:Y:S01]  /*7150*/  BSSY.RECONVERGENT B0, `(.L_x_107) ;  /* 0x0000103000007945 */ /* 0x000fe20003800200 */
[----:B--2---:R-:W-:Y:S02]  /*7160*/  MOV R0, UR51 ;  /* 0x0000003300007c02 */ /* 0x004fe40008000f00 */
[----:B------:R-:W-:Y:S02]  /*7170*/  MOV R85, UR37 ;  /* 0x0000002500557c02 */ /* 0x000fe40008000f00 */
[----:B-1----:R-:W-:Y:S02]  /*7180*/  SHF.L.U32 R82, R88, 0x10, RZ ;  /* 0x0000001058527819 */ /* 0x002fe400000006ff */
[----:B------:R-:W-:Y:S02]  /*7190*/  @P6 LEA R0, R0, UR48, 0x3 ;  /* 0x0000003000006c11 */ /* 0x000fe4000f8e18ff */
[----:B------:R-:W-:Y:S02]  /*71a0*/  LOP3.LUT R83, R88, 0xffff0000, RZ, 0xc0, !PT ;  /* 0xffff000058537812 */ /* 0x000fe400078ec0ff */
[----:B------:R-:W-:Y:S01]  /*71b0*/  @P6 IADD3 R0, PT, PT, R0, 0x80, RZ ;  /* 0x0000008000006810 */ /* 0x000fe20007ffe0ff */
[----:B------:R-:W1:Y:S01]  /*71c0*/  LDTM.x64 R4, tmem[UR4+0x40] ;  /* 0x00004004000479ee */ /* 0x000e620008340000 */
[----:B------:R-:W-:Y:S02]  /*71d0*/  SHF.L.U32 R84, R89, 0x10, RZ ;  /* 0x0000001059547819 */ /* 0x000fe400000006ff */
[----:B------:R-:W-:Y:S02]  /*71e0*/  @P6 PRMT R85, R85, 0x654, R0 ;  /* 0x0000065455556816 */ /* 0x000fe40000000000 */
[----:B------:R-:W-:Y:S02]  /*71f0*/  LOP3.LUT R86, R89, 0xffff0000, RZ, 0xc0, !PT ;  /* 0xffff000059567812 */ /* 0x000fe400078ec0ff */
[----:B------:R-:W-:Y:S01]  /*7200*/  ISETP.NE.AND P0, PT, R170, RZ, PT ;  /* 0x000000ffaa00720c */ /* 0x000fe20003f05270 */
[C---:B-1----:R-:W-:Y:S01]  /*7210*/  FMUL R0, R78.reuse, R4 ;  /* 0x000000044e007220 */ /* 0x042fe20000400000 */
[C---:B------:R-:W-:Y:S01]  /*7220*/  FMUL R2, R78.reuse, R5 ;  /* 0x000000054e027220 */ /* 0x040fe20000400000 */
[C---:B------:R-:W-:Y:S01]  /*7230*/  FMUL R3, R78.reuse, R6 ;  /* 0x000000064e037220 */ /* 0x040fe20000400000 */
[----:B------:R-:W-:Y:S01]  /*7240*/  FMUL R7, R78, R7 ;  /* 0x000000074e077220 */ /* 0x000fe20000400000 */
[C---:B------:R-:W-:Y:S01]  /*7250*/  FFMA R0, R81.reuse, R82, R0 ;  /* 0x0000005251007223 */ /* 0x040fe20000000000 */
[C---:B------:R-:W-:Y:S01]  /*7260*/  LOP3.LUT R82, R90.reuse, 0xffff0000, RZ, 0xc0, !PT ;  /* 0xffff00005a527812 */ /* 0x040fe200078ec0ff */
[C---:B------:R-:W-:Y:S01]  /*7270*/  FFMA R2, R81.reuse, R83, R2 ;  /* 0x0000005351027223 */ /* 0x040fe20000000002 */
[----:B------:R-:W-:Y:S01]  /*7280*/  SHF.L.U32 R83, R90, 0x10, RZ ;  /* 0x000000105a537819 */ /* 0x000fe200000006ff */
[C---:B------:R-:W-:Y:S01]  /*7290*/  FFMA R3, R81.reuse, R84, R3 ;  /* 0x0000005451037223 */ /* 0x040fe20000000003 */
[----:B------:R-:W-:Y:S01]  /*72a0*/  FMUL R4, R78, R8 ;  /* 0x000000084e047220 */ /* 0x000fe20000400000 */
[----:B------:R-:W-:Y:S01]  /*72b0*/  FFMA R7, R81, R86, R7 ;  /* 0x0000005651077223 */ /* 0x000fe20000000007 */
[----:B------:R-:W-:Y:S01]  /*72c0*/  F2FP.BF16.F32.PACK_AB R92, R2, R0 ;  /* 0x00000000025c723e */ /* 0x000fe200000010ff */
[C---:B------:R-:W-:Y:S01]  /*72d0*/  FMUL R5, R78.reuse, R9 ;  /* 0x000000094e057220 */ /* 0x040fe20000400000 */
[----:B------:R-:W-:Y:S01]  /*72e0*/  LOP3.LUT R0, R91, 0xffff0000, RZ, 0xc0, !PT ;  /* 0xffff00005b007812 */ /* 0x000fe200078ec0ff */
[----:B------:R-:W-:Y:S01]  /*72f0*/  FFMA R4, R81, R83, R4 ;  /* 0x0000005351047223 */ /* 0x000fe20000000004 */
[----:B------:R-:W-:Y:S01]  /*7300*/  SHF.L.U32 R83, R91, 0x10, RZ ;  /* 0x000000105b537819 */ /* 0x000fe200000006ff */
[----:B------:R-:W-:Y:S01]  /*7310*/  FFMA R5, R81, R82, R5 ;  /* 0x0000005251057223 */ /* 0x000fe20000000005 */
[----:B------:R-:W-:Y:S01]  /*7320*/  F2FP.BF16.F32.PACK_AB R93, R7, R3 ;  /* 0x00000003075d723e */ /* 0x000fe200000010ff */
[----:B------:R-:W-:Y:S01]  /*7330*/  FMUL R6, R78, R10 ;  /* 0x0000000a4e067220 */ /* 0x000fe20000400000 */
[----:B------:R-:W-:Y:S01]  /*7340*/  SHF.L.U32 R3, R96, 0x10, RZ ;  /* 0x0000001060037819 */ /* 0x000fe200000006ff */
[----:B------:R-:W-:Y:S01]  /*7350*/  FMUL R11, R78, R11 ;  /* 0x0000000b4e0b7220 */ /* 0x000fe20000400000 */
[----:B------:R-:W-:Y:S01]  /*7360*/  LOP3.LUT R2, R96, 0xffff0000, RZ, 0xc0, !PT ;  /* 0xffff000060027812 */ /* 0x000fe200078ec0ff */
[C---:B------:R-:W-:Y:S01]  /*7370*/  FMUL R8, R78.reuse, R12 ;  /* 0x0000000c4e087220 */ /* 0x040fe20000400000 */
[----:B------:R-:W-:Y:S01]  /*7380*/  LOP3.LUT R82, R107, 0xffff0000, RZ, 0xc0, !PT ;  /* 0xffff00006b527812 */ /* 0x000fe200078ec0ff */
[----:B------:R-:W-:Y:S01]  /*7390*/  FMUL R9, R78, R13 ;  /* 0x0000000d4e097220 */ /* 0x000fe20000400000 */
[----:B------:R-:W-:Y:S01]  /*73a0*/  F2FP.BF16.F32.PACK_AB R94, R5, R4 ;  /* 0x00000004055e723e */ /* 0x000fe200000010ff */
[C---:B------:R-:W-:Y:S01]  /*73b0*/  FFMA R6, R81.reuse, R83, R6 ;  /* 0x0000005351067223 */ /* 0x040fe20000000006 */
[----:B------:R-:W-:Y:S01]  /*73c0*/  SHF.L.U32 R83, R104, 0x10, RZ ;  /* 0x0000001068537819 */ /* 0x000fe200000006ff */
[----:B------:R-:W-:Y:S01]  /*73d0*/  FFMA R11, R81, R0, R11 ;  /* 0x00000000510b7223 */ /* 0x000fe2000000000b */
[----:B------:R-:W-:Y:S01]  /*73e0*/  SHF.L.U32 R0, R97, 0x10, RZ ;  /* 0x0000001061007819 */ /* 0x000fe200000006ff */
[C---:B------:R-:W-:Y:S01]  /*73f0*/  FFMA R8, R81.reuse, R3, R8 ;  /* 0x0000000351087223 */ /* 0x040fe20000000008 */
[----:B------:R-:W-:Y:S01]  /*7400*/  SHF.L.U32 R3, R98, 0x10, RZ ;  /* 0x0000001062037819 */ /* 0x000fe200000006ff */
[----:B------:R-:W-:Y:S01]  /*7410*/  FFMA R9, R81, R2, R9 ;  /* 0x0000000251097223 */ /* 0x000fe20000000009 */
[----:B------:R-:W-:Y:S01]  /*7420*/  LOP3.LUT R2, R97, 0xffff0000, RZ, 0xc0, !PT ;  /* 0xffff000061027812 */ /* 0x000fe200078ec0ff */
[C---:B------:R-:W-:Y:S01]  /*7430*/  FMUL R10, R78.reuse, R14 ;  /* 0x0000000e4e0a7220 */ /* 0x040fe20000400000 */
[----:B------:R-:W-:Y:S01]  /*7440*/  F2FP.BF16.F32.PACK_AB R95, R11, R6 ;  /* 0x000000060b5f723e */ /* 0x000fe200000010ff */
[C---:B------:R-:W-:Y:S01]  /*7450*/  FMUL R15, R78.reuse, R15 ;  /* 0x0000000f4e0f7220 */ /* 0x040fe20000400000 */
[----:B------:R-:W-:Y:S01]  /*7460*/  F2FP.BF16.F32.PACK_AB R116, R9, R8 ;  /* 0x000000080974723e */ /* 0x000fe200000010ff */
[----:B------:R-:W-:Y:S01]  /*7470*/  FMUL R12, R78, R16 ;  /* 0x000000104e0c7220 */ /* 0x000fe20000400000 */
[C---:B------:R-:W-:Y:S01]  /*7480*/  FFMA R10, R81.reuse, R0, R10 ;  /* 0x00000000510a7223 */ /* 0x040fe2000000000a */
[----:B------:R-:W-:Y:S01]  /*7490*/  LOP3.LUT R0, R98, 0xffff0000, RZ, 0xc0, !PT ;  /* 0xffff000062007812 */ /* 0x000fe200078ec0ff */
[----:B------:R-:W-:Y:S01]  /*74a0*/  FFMA R15, R81, R2, R15 ;  /* 0x00000002510f7223 */ /* 0x000fe2000000000f */
        /* <DEDUP_REMOVED lines=9> */
[----:B------:R-:W-:Y:S01]  /*7540*/  FMUL R16, R78, R20 ;  /* 0x000000144e107220 */ /* 0x000fe20000400000 */
[----:B------:R-:W-:Y:S01]  /*7550*/  FFMA R14, R81, R3, R14 ;  /* 0x00000003510e7223 */ /* 0x000fe2000000000e */
[----:B------:R-:W-:Y:S01]  /*7560*/  SHF.L.U32 R3, R106, 0x10, RZ ;  /* 0x000000106a037819 */ /* 0x000fe200000006ff */
[C---:B------:R-:W-:Y:S01]  /*7570*/  FMUL R17, R78.reuse, R21 ;  /* 0x000000154e117220 */ /* 0x040fe20000400000 */
[----:B------:R-:W-:Y:S01]  /*7580*/  F2FP.BF16.F32.PACK_AB R118, R13, R12 ;  /* 0x0000000c0d76723e */ /* 0x000fe200000010ff */
[----:B------:R-:W-:Y:S01]  /*7590*/  FFMA R19, R81, R2, R19 ;  /* 0x0000000251137223 */ /* 0x000fe20000000013 */
[----:B------:R-:W-:Y:S01]  /*75a0*/  SHF.L.U32 R2, R105, 0x10, RZ ;  /* 0x0000001069027819 */ /* 0x000fe200000006ff */
        /* <DEDUP_REMOVED lines=12> */
[C---:B------:R-:W-:Y:S01]  /*7670*/  FFMA R23, R81.reuse, R0, R23 ;  /* 0x0000000051177223 */ /* 0x040fe20000000017 */
[----:B------:R-:W-:Y:S01]  /*7680*/  SHF.L.U32 R0, R112, 0x10, RZ ;  /* 0x0000001070007819 */ /* 0x000fe200000006ff */
[C---:B------:R-:W-:Y:S01]  /*7690*/  FMUL R22, R78.reuse, R26 ;  /* 0x0000001a4e167220 */ /* 0x040fe20000400000 */
[----:B------:R-:W-:Y:S01]  /*76a0*/  FMUL R27, R78, R27 ;  /* 0x0000001b4e1b7220 */ /* 0x000fe20000400000 */
        /* <DEDUP_REMOVED lines=9> */
[----:B------:R-:W-:Y:S01]  /*7740*/  LOP3.LUT R82, R115, 0xffff0000, RZ, 0xc0, !PT ;  /* 0xffff000073527812 */ /* 0x000fe200078ec0ff */
[----:B------:R-:W-:Y:S01]  /*7750*/  FFMA R24, R81, R0, R24 ;  /* 0x0000000051187223 */ /* 0x000fe20000000018 */
[----:B------:R-:W-:Y:S01]  /*7760*/  SHF.L.U32 R0, R113, 0x10, RZ ;  /* 0x0000001071007819 */ /* 0x000fe200000006ff */
[C---:B------:R-:W-:Y:S01]  /*7770*/  FMUL R25, R78.reuse, R29 ;  /* 0x0000001d4e197220 */ /* 0x040fe20000400000 */
[----:B------:R-:W-:Y:S01]  /*7780*/  F2FP.BF16.F32.PACK_AB R126, R21, R20 ;  /* 0x00000014157e723e */ /* 0x000fe200000010ff */
[----:B------:R-:W-:Y:S01]  /*7790*/  FMUL R26, R78, R30 ;  /* 0x0000001e4e1a7220 */ /* 0x000fe20000400000 */
[----:B------:R-:W-:Y:S01]  /*77a0*/  F2FP.BF16.F32.PACK_AB R127, R27, R22 ;  /* 0x000000161b7f723e */ /* 0x000fe200000010ff */
        /* <DEDUP_REMOVED lines=38> */
[----:B------:R1:W-:Y:S01]  /*7a10*/  STS.128 [R182+UR48+0x4400], R92 ;  /* 0x0044005cb6007988 */ /* 0x0003e20008000c30 */
        /* <DEDUP_REMOVED lines=12> */
[----:B------:R2:W-:Y:S01]  /*7ae0*/  STS.128 [R181+0x4400], R116 ;  /* 0x00440074b5007388 */ /* 0x0005e20000000c00 */
        /* <DEDUP_REMOVED lines=12> */
[----:B------:R4:W-:Y:S01]  /*7bb0*/  STS.128 [R180+0x4400], R124 ;  /* 0x0044007cb4007388 */ /* 0x0009e20000000c00 */
[----:B------:R-:W-:Y:S01]  /*7bc0*/  FMUL R51, R78, R51 ;  /* 0x000000334e337220 */ /* 0x000fe20000400000 */
[C---:B------:R-:W-:Y:S01]  /*7bd0*/  FFMA R44, R81.reuse, R3, R44 ;  /* 0x00000003512c7223 */ /* 0x040fe2000000002c */
[C---:B------:R-:W-:Y:S01]  /*7be0*/  SHF.L.U32 R3, R136.reuse, 0x10, RZ ;  /* 0x0000001088037819 */ /* 0x040fe200000006ff */
[----:B------:R-:W-:Y:S01]  /*7bf0*/  FFMA R45, R81, R2, R45 ;  /* 0x00000002512d7223 */ /* 0x000fe2000000002d */
[----:B------:R-:W-:Y:S01]  /*7c00*/  LOP3.LUT R2, R137, 0xffff0000, RZ, 0xc0, !PT ;  /* 0xffff000089027812 */ /* 0x000fe200078ec0ff */
        /* <DEDUP_REMOVED lines=8> */
[C---:B------:R-:W-:Y:S01]  /*7c90*/  FMUL R50, R78.reuse, R54 ;  /* 0x000000364e327220 */ /* 0x040fe20000400000 */
[----:B------:R-:W-:Y:S01]  /*7ca0*/  F2FP.BF16.F32.PACK_AB R94, R37, R36 ;  /* 0x00000024255e723e */ /* 0x000fe200000010ff */
[----:B------:R1:W-:Y:S01]  /*7cb0*/  STS.128 [R178+0x4400], R132 ;  /* 0x00440084b2007388 */ /* 0x0003e20000000c00 */
[----:B------:R-:W-:Y:S01]  /*7cc0*/  F2FP.BF16.F32.PACK_AB R95, R43, R38 ;  /* 0x000000262b5f723e */ /* 0x000fe200000010ff */
[----:B------:R-:W-:Y:S01]  /*7cd0*/  FMUL R55, R78, R55 ;  /* 0x000000374e377220 */ /* 0x000fe20000400000 */
[----:B--2---:R-:W-:Y:S01]  /*7ce0*/  F2FP.BF16.F32.PACK_AB R116, R41, R40 ;  /* 0x000000282974723e */ /* 0x004fe200000010ff */
[----:B------:R-:W-:Y:S01]  /*7cf0*/  FFMA R48, R81, R3, R48 ;  /* 0x0000000351307223 */ /* 0x000fe20000000030 */
[----:B------:R-:W-:Y:S01]  /*7d00*/  SHF.L.U32 R3, R139, 0x10, RZ ;  /* 0x000000108b037819 */ /* 0x000fe200000006ff */
[----:B------:R-:W-:Y:S01]  /*7d10*/  FFMA R49, R81, R0, R49 ;  /* 0x0000000051317223 */ /* 0x000fe20000000031 */
[C---:B------:R-:W-:Y:S01]  /*7d20*/  SHF.L.U32 R0, R138.reuse, 0x10, RZ ;  /* 0x000000108a007819 */ /* 0x040fe200000006ff */
[----:B------:R2:W-:Y:S01]  /*7d30*/  STS.128 [R177+0x4400], R92 ;  /* 0x0044005cb1007388 */ /* 0x0005e20000000c00 */
[----:B------:R-:W-:Y:S01]  /*7d40*/  F2FP.BF16.F32.PACK_AB R117, R47, R42 ;  /* 0x0000002a2f75723e */ /* 0x000fe200000010ff */
[----:B------:R-:W-:Y:S01]  /*7d50*/  FFMA R50, R81, R83, R50 ;  /* 0x0000005351327223 */ /* 0x000fe20000000032 */
[----:B------:R-:W-:Y:S01]  /*7d60*/  SHF.L.U32 R83, R145, 0x10, RZ ;  /* 0x0000001091537819 */ /* 0x000fe200000006ff */
[----:B------:R-:W-:Y:S01]  /*7d70*/  FFMA R55, R81, R2, R55 ;  /* 0x0000000251377223 */ /* 0x000fe20000000037 */
[----:B------:R-:W-:Y:S01]  /*7d80*/  LOP3.LUT R2, R138, 0xffff0000, RZ, 0xc0, !PT ;  /* 0xffff00008a027812 */ /* 0x000fe200078ec0ff */
[C---:B------:R-:W-:Y:S01]  /*7d90*/  FMUL R52, R78.reuse, R56 ;  /* 0x000000384e347220 */ /* 0x040fe20000400000 */
[----:B------:R-:W-:Y:S01]  /*7da0*/  F2FP.BF16.F32.PACK_AB R118, R45, R44 ;  /* 0x0000002c2d76723e */ /* 0x000fe200000010ff */
[C---:B------:R-:W-:Y:S01]  /*7db0*/  FMUL R53, R78.reuse, R57 ;  /* 0x000000394e357220 */ /* 0x040fe20000400000 */
[C---:B------:R-:W-:Y:S01]  /*7dc0*/  FMUL R54, R78.reuse, R58 ;  /* 0x0000003a4e367220 */ /* 0x040fe20000400000 */
[----:B------:R-:W-:Y:S01]  /*7dd0*/  FFMA R52, R81, R0, R52 ;  /* 0x0000000051347223 */ /* 0x000fe20000000034 */
[----:B------:R-:W-:Y:S01]  /*7de0*/  LOP3.LUT R0, R139, 0xffff0000, RZ, 0xc0, !PT ;  /* 0xffff00008b007812 */ /* 0x000fe200078ec0ff */
[C---:B------:R-:W-:Y:S01]  /*7df0*/  FFMA R53, R81.reuse, R2, R53 ;  /* 0x0000000251357223 */ /* 0x040fe20000000035 */
[----:B------:R-:W-:Y:S01]  /*7e00*/  FFMA R54, R81, R3, R54 ;  /* 0x0000000351367223 */ /* 0x000fe20000000036 */
[----:B------:R-:W-:Y:S01]  /*7e10*/  FMUL R59, R78, R59 ;  /* 0x0000003b4e3b7220 */ /* 0x000fe20000400000 */
[----:B------:R-:W-:Y:S01]  /*7e20*/  SHF.L.U32 R3, R144, 0x10, RZ ;  /* 0x0000001090037819 */ /* 0x000fe200000006ff */
[----:B------:R-:W-:Y:S01]  /*7e30*/  FMUL R56, R78, R60 ;  /* 0x0000003c4e387220 */ /* 0x000fe20000400000 */
[----:B------:R-:W-:Y:S01]  /*7e40*/  LOP3.LUT R2, R144, 0xffff0000, RZ, 0xc0, !PT ;  /* 0xffff000090027812 */ /* 0x000fe200078ec0ff */
[C---:B------:R-:W-:Y:S01]  /*7e50*/  FMUL R57, R78.reuse, R61 ;  /* 0x0000003d4e397220 */ /* 0x040fe20000400000 */
[----:B------:R-:W-:Y:S01]  /*7e60*/  F2FP.BF16.F32.PACK_AB R119, R51, R46 ;  /* 0x0000002e3377723e */ /* 0x000fe200000010ff */
[C---:B------:R-:W-:Y:S01]  /*7e70*/  FMUL R58, R78.reuse, R62 ;  /* 0x0000003e4e3a7220 */ /* 0x040fe20000400000 */
[C---:B------:R-:W-:Y:S01]  /*7e80*/  FFMA R59, R81.reuse, R0, R59 ;  /* 0x00000000513b7223 */ /* 0x040fe2000000003b */
[----:B------:R-:W-:Y:S01]  /*7e90*/  FFMA R56, R81, R3, R56 ;  /* 0x0000000351387223 */ /* 0x000fe20000000038 */
[----:B------:R-:W-:Y:S01]  /*7ea0*/  LOP3.LUT R0, R145, 0xffff0000, RZ, 0xc0, !PT ;  /* 0xffff000091007812 */ /* 0x000fe200078ec0ff */
[----:B------:R2:W-:Y:S01]  /*7eb0*/  STS.128 [R176+0x4400], R116 ;  /* 0x00440074b0007388 */ /* 0x0005e20000000c00 */
[C---:B------:R-:W-:Y:S01]  /*7ec0*/  FFMA R57, R81.reuse, R2, R57 ;  /* 0x0000000251397223 */ /* 0x040fe20000000039 */
[----:B------:R-:W-:Y:S01]  /*7ed0*/  FMUL R63, R78, R63 ;  /* 0x0000003f4e3f7220 */ /* 0x000fe20000400000 */
[----:B------:R-:W-:Y:S01]  /*7ee0*/  SHF.L.U32 R3, R146, 0x10, RZ ;  /* 0x0000001092037819 */ /* 0x000fe200000006ff */
[----:B------:R-:W-:Y:S01]  /*7ef0*/  FFMA R58, R81, R83, R58 ;  /* 0x00000053513a7223 */ /* 0x000fe2000000003a */
[----:B------:R-:W-:Y:S01]  /*7f00*/  FMUL R60, R78, R64 ;  /* 0x000000404e3c7220 */ /* 0x000fe20000400000 */
[----:B------:R-:W-:Y:S01]  /*7f10*/  LOP3.LUT R2, R146, 0xffff0000, RZ, 0xc0, !PT ;  /* 0xffff000092027812 */ /* 0x000fe200078ec0ff */
[C---:B------:R-:W-:Y:S01]  /*7f20*/  FMUL R61, R78.reuse, R65 ;  /* 0x000000414e3d7220 */ /* 0x040fe20000400000 */
[----:B------:R-:W-:Y:S01]  /*7f30*/  SHF.L.U32 R83, R147, 0x10, RZ ;  /* 0x0000001093537819 */ /* 0x000fe200000006ff */
[C---:B------:R-:W-:Y:S01]  /*7f40*/  FMUL R62, R78.reuse, R66 ;  /* 0x000000424e3e7220 */ /* 0x040fe20000400000 */
[----:B------:R-:W-:Y:S01]  /*7f50*/  FFMA R63, R81, R0, R63 ;  /* 0x00000000513f7223 */ /* 0x000fe2000000003f */
[----:B------:R-:W-:Y:S01]  /*7f60*/  FMUL R67, R78, R67 ;  /* 0x000000434e437220 */ /* 0x000fe20000400000 */
[----:B----4-:R-:W-:Y:S01]  /*7f70*/  F2FP.BF16.F32.PACK_AB R124, R49, R48 ;  /* 0x00000030317c723e */ /* 0x010fe200000010ff */
[----:B------:R-:W-:Y:S01]  /*7f80*/  FFMA R60, R81, R3, R60 ;  /* 0x00000003513c7223 */ /* 0x000fe2000000003c */
[----:B------:R-:W-:Y:S01]  /*7f90*/  F2FP.BF16.F32.PACK_AB R125, R55, R50 ;  /* 0x00000032377d723e */ /* 0x000fe200000010ff */
[----:B------:R-:W-:Y:S01]  /*7fa0*/  FFMA R61, R81, R2, R61 ;  /* 0x00000002513d7223 */ /* 0x000fe2000000003d */
[----:B------:R-:W-:Y:S01]  /*7fb0*/  F2FP.BF16.F32.PACK_AB R126, R53, R52 ;  /* 0x00000034357e723e */ /* 0x000fe200000010ff */
[----:B------:R-:W-:Y:S01]  /*7fc0*/  FFMA R62, R81, R83, R62 ;  /* 0x00000053513e7223 */ /* 0x000fe2000000003e */
[----:B------:R-:W-:Y:S01]  /*7fd0*/  F2FP.BF16.F32.PACK_AB R127, R59, R54 ;  /* 0x000000363b7f723e */ /* 0x000fe200000010ff */
[----:B------:R-:W-:Y:S01]  /*7fe0*/  FFMA R67, R81, R82, R67 ;  /* 0x0000005251437223 */ /* 0x000fe20000000043 */
[----:B-1----:R-:W-:Y:S02]  /*7ff0*/  F2FP.BF16.F32.PACK_AB R132, R57, R56 ;  /* 0x000000383984723e */ /* 0x002fe400000010ff */
[----:B------:R-:W-:Y:S01]  /*8000*/  F2FP.BF16.F32.PACK_AB R133, R63, R58 ;  /* 0x0000003a3f85723e */ /* 0x000fe200000010ff */
[----:B------:R2:W-:Y:S01]  /*8010*/  STS.128 [R175+0x4400], R124 ;  /* 0x0044007caf007388 */ /* 0x0005e20000000c00 */
[----:B------:R-:W-:Y:S02]  /*8020*/  F2FP.BF16.F32.PACK_AB R134, R61, R60 ;  /* 0x0000003c3d86723e */ /* 0x000fe400000010ff */
[----:B------:R-:W-:Y:S02]  /*8030*/  F2FP.BF16.F32.PACK_AB R135, R67, R62 ;  /* 0x0000003e4387723e */ /* 0x000fe400000010ff */
[----:B------:R-:W-:Y:S02]  /*8040*/  LEA R0, R101, UR48, 0x3 ;  /* 0x0000003065007c11 */ /* 0x000fe4000f8e18ff */
[----:B------:R-:W-:Y:S01]  /*8050*/  @P6 SHF.L.U32 R3, R167, 0x1f, RZ ;  /* 0x0000001fa7036819 */ /* 0x000fe200000006ff */
[----:B------:R2:W-:Y:S01]  /*8060*/  STS.128 [R174+0x4400], R132 ;  /* 0x00440084ae007388 */ /* 0x0005e20000000c00 */
[----:B------:R-:W-:Y:S01]  /*8070*/  @!PT LDS RZ, [RZ] ;  /* 0x00000000fffff984 */ /* 0x000fe20000000800 */
[----:B------:R-:W-:Y:S01]  /*8080*/  @!PT LDS RZ, [RZ] ;  /* 0x00000000fffff984 */ /* 0x000fe20000000800 */
[----:B------:R-:W-:Y:S01]  /*8090*/  @!PT LDS RZ, [RZ] ;  /* 0x00000000fffff984 */ /* 0x000fe20000000800 */
[----:B------:R-:W-:Y:S01]  /*80a0*/  @!PT LDS RZ, [RZ] ;  /* 0x00000000fffff984 */ /* 0x000fe20000000800 */
[----:B------:R1:W-:Y:S07]  /*80b0*/  MEMBAR.ALL.CTA ;  /* 0x0000000000007992 */ /* 0x0003ee0000008000 */
[----:B-1----:R-:W1:Y:S02]  /*80c0*/  FENCE.VIEW.ASYNC.S ;  /* 0x00000000000073c6 */ /* 0x002e640000000000 */
[----:B-1----:R-:W-:Y:S06]  /*80d0*/  BAR.SYNC.DEFER_BLOCKING 0x1, 0x80 ;  /* 0x0042000000007b1d */ /* 0x002fec0000010000 */
[----:B------:R-:W-:Y:S05]  /*80e0*/  @P0 BRA `(.L_x_108) ;  /* 0x0000000000240947 */ /* 0x000fea0003800000 */
[----:B------:R-:W-:Y:S02]  /*80f0*/  UIADD3 UR8, UP0, UPT, UR52, 0x680, URZ ;  /* 0x0000068034087890 */ /* 0x000fe4000ff1e0ff */
[----:B------:R-:W-:Y:S02]  /*8100*/  UIADD3 UR5, UPT, UPT, UR41, 0x40, URZ ;  /* 0x0000004029057890 */ /* 0x000fe4000fffe0ff */
[----:B------:R-:W-:Y:S02]  /*8110*/  UIADD3 UR4, UPT, UPT, UR48, 0x4400, URZ ;  /* 0x0000440030047890 */ /* 0x000fe4000fffe0ff */
[----:B------:R-:W-:Y:S01]  /*8120*/  UIADD3.X UR9, UPT, UPT, URZ, UR53, URZ, UP0, !UPT ;  /* 0x00000035ff097290 */ /* 0x000fe200087fe4ff */
[----:B------:R-:W-:Y:S01]  /*8130*/  UMOV UR6, UR42 ;  /* 0x0000002a00067c82 */ /* 0x000fe20008000000 */
[----:B------:R-:W-:Y:S07]  /*8140*/  UMOV UR7, UR36 ;  /* 0x0000002400077c82 */ /* 0x000fee0008000000 */
[----:B------:R1:W-:Y:S01]  /*8150*/  UTMASTG.3D [UR4], [UR8] ;  /* 0x00000004080073b5 */ /* 0x0003e20008010000 */
[----:B------:R0:W-:Y:S01]  /*8160*/  UTMACMDFLUSH ;  /* 0x00000000000079b7 */ /* 0x0001e20000000000 */
[----:B-1----:R-:W-:Y:S04]  /*8170*/  DEPBAR.LE SB0, 0x1 ;  /* 0x000080400000791a */ /* 0x002fe80000000000 */
.L_x_108:
[----:B------:R-:W-:Y:S05]  /*8180*/  BSYNC.RECONVERGENT B0 ;  /* 0x0000000000007941 */ /* 0x000fea0003800200 */
.L_x_107:
[----:B------:R-:W-:Y:S01]  /*8190*/  BAR.SYNC.DEFER_BLOCKING 0x1, 0x80 ;  /* 0x0042000000007b1d */ /* 0x000fe20000010000 */
[----:B------:R-:W-:Y:S04]  /*81a0*/  UIADD3 UR40, UPT, UPT, UR51, 0x1, URZ ;  /* 0x0000000133287890 */ /* 0x000fe8000fffe0ff */
[----:B------:R-:W-:Y:S04]  /*81b0*/  UISETP.NE.AND UP0, UPT, UR40, 0x4, UPT ;  /* 0x000000042800788c */ /* 0x000fe8000bf05270 */
[----:B------:R-:W-:Y:S01]  /*81c0*/  USEL UR40, UR40, URZ, UP0 ;  /* 0x000000ff28287287 */ /* 0x000fe20008000000 */
[----:B------:R1:W-:Y:S01]  /*81d0*/  @P6 SYNCS.ARRIVE.TRANS64.RED.A1T0 RZ, [R85+URZ], RZ ;  /* 0x000000ff55ff69a7 */ /* 0x0003e200081004ff */
[----:B------:R-:W-:Y:S01]  /*81e0*/  BSSY B1, `(.L_x_109) ;  /* 0x0000020000017945 */ /* 0x000fe20003800000 */
[----:B------:R-:W4:Y:S02]  /*81f0*/  @P6 SYNCS.PHASECHK.TRANS64.TRYWAIT P0, [R0+URZ+0x60], R3 ;  /* 0x00006003000065a7 */ /* 0x000f2400080011ff */
[----:B----4-:R-:W-:Y:S01]  /*8200*/  @P6 SEL R103, RZ, 0x1, !P0 ;  /* 0x00000001ff676807 */ /* 0x010fe20004000000 */
[----:B-1----:R-:W-:Y:S06]  /*8210*/  @!P6 BRA `(.L_x_110) ;  /* 0x000000000070e947 */ /* 0x002fec0003800000 */
        /* <DEDUP_REMOVED lines=9> */
[----:B------:R-:W-:Y:S04]  /*82b0*/  SHF.L.U32 R7, R167, 0x1f, RZ ;  /* 0x0000001fa7077819 */ /* 0x000fe800000006ff */
[----:B------:R-:W1:Y:S02]  /*82c0*/  SYNCS.PHASECHK.TRANS64.TRYWAIT P0, [R0+URZ+0x60], R7 ;  /* 0x00006007000075a7 */ /* 0x000e6400080011ff */
[----:B-1----:R-:W-:Y:S05]  /*82d0*/  @!P0 BRA `(.L_x_113) ;  /* 0x0000003400488947 */ /* 0x002fea0003800000 */
.L_x_112:
[----:B------:R-:W-:Y:S05]  /*82e0*/  BSYNC B0 ;  /* 0x0000000000007941 */ /* 0x000fea0003800000 */
.L_x_111:
[----:B------:R-:W-:Y:S01]  /*82f0*/  ISETP.NE.AND P0, PT, R109, RZ, PT ;  /* 0x000000ff6d00720c */ /* 0x000fe20003f05270 */
[----:B------:R-:W-:Y:S11]  /*8300*/  VIADD R101, R101, 0x1 ;  /* 0x0000000165657836 */ /* 0x000ff60000000000 */
[----:B------:R-:W-:Y:S01]  /*8310*/  @!UPT UIADD3 URZ, UPT, UPT, URZ, URZ, URZ ;  /* 0x000000fffffff290 */ /* 0x000fe2000fffe0ff */
[----:B------:R4:W2:Y:S01]  /*8320*/  @P0 LDS.128 R88, [R4+UR48+0x400] ;  /* 0x0004003004580984 */ /* 0x0008a20008000c00 */
[--C-:B-1----:R-:W-:Y:S01]  /*8330*/  @P0 IMAD.IADD R7, R102, 0x1, R3.reuse ;  /* 0x0000000166070824 */ /* 0x102fe200078e0203 */
[C---:B------:R-:W-:Y:S01]  /*8340*/  @P0 IADD3 R0, PT, PT, R108.reuse, R5, RZ ;  /* 0x000000056c000210 */ /* 0x040fe20007ffe0ff */
[C---:B------:R-:W-:Y:S01]  /*8350*/  @P0 IMAD.IADD R6, R108.reuse, 0x1, R3 ;  /* 0x000000016c060824 */ /* 0x040fe200078e0203 */
[----:B------:R4:W1:Y:S02]  /*8360*/  @P0 LDS.128 R96, [R2+0x400] ;  /* 0x0004000002600984 */ /* 0x0008640000000c00 */
[----:B------:R-:W-:Y:S02]  /*8370*/  @P0 IADD3 R8, PT, PT, R108, R7, RZ ;  /* 0x000000076c080210 */ /* 0x000fe40007ffe0ff */
[----:B------:R4:W1:Y:S04]  /*8380*/  @P0 LDS.128 R104, [R5+0x400] ;  /* 0x0004000005680984 */ /* 0x0008680000000c00 */
[----:B------:R4:W1:Y:S04]  /*8390*/  @P0 LDS.128 R112, [R0+0x400] ;  /* 0x0004000000700984 */ /* 0x0008680000000c00 */
[----:B------:R4:W1:Y:S04]  /*83a0*/  @P0 LDS.128 R120, [R3+0x400] ;  /* 0x0004000003780984 */ /* 0x0008680000000c00 */
[----:B------:R4:W1:Y:S04]  /*83b0*/  @P0 LDS.128 R128, [R6+0x400] ;  /* 0x0004000006800984 */ /* 0x0008680000000c00 */
[----:B------:R4:W1:Y:S04]  /*83c0*/  @P0 LDS.128 R136, [R7+0x400] ;  /* 0x0004000007880984 */ /* 0x0008680000000c00 */
[----:B------:R4:W1:Y:S02]  /*83d0*/  @P0 LDS.128 R144, [R8+0x400] ;  /* 0x0004000008900984 */ /* 0x0008640000000c00 */
.L_x_110:
[----:B------:R-:W-:Y:S05]  /*83e0*/  BSYNC B1 ;  /* 0x0000000000017941 */ /* 0x000fea0003800000 */
.L_x_109:
        /* <DEDUP_REMOVED lines=21> */
.L_x_114:
[----:B------:R-:W-:Y:S01]  /*8540*/  ISETP.NE.AND P6, PT, R179, RZ, PT ;  /* 0x000000ffb300720c */ /* 0x000fe20003fc5270 */
[----:B------:R-:W-:Y:S05]  /*8550*/  WARPSYNC.ALL ;  /* 0x0000000000007948 */ /* 0x000fea0003800000 */
[----:B------:R-:W-:Y:S01]  /*8560*/  R2UR UR4, R80 ;  /* 0x00000000500472ca */ /* 0x000fe200000e0000 */
[----:B------:R-:W-:Y:S01]  /*8570*/  BSSY.RECONVERGENT B0, `(.L_x_115) ;  /* 0x0000103000007945 */ /* 0x000fe20003800200 */
[----:B------:R-:W-:Y:S02]  /*8580*/  MOV R3, UR40 ;  /* 0x0000002800037c02 */ /* 0x000fe40008000f00 */
[----:B------:R-:W-:Y:S02]  /*8590*/  MOV R84, UR37 ;  /* 0x0000002500547c02 */ /* 0x000fe40008000f00 */
[C---:B--2---:R-:W-:Y:S02]  /*85a0*/  SHF.L.U32 R82, R88.reuse, 0x10, RZ ;  /* 0x0000001058527819 */ /* 0x044fe400000006ff */
[----:B------:R-:W-:Y:S02]  /*85b0*/  @P6 LEA R3, R3, UR48, 0x3 ;  /* 0x0000003003036c11 */ /* 0x000fe4000f8e18ff */
[----:B------:R-:W-:Y:S02]  /*85c0*/  LOP3.LUT R83, R88, 0xffff0000, RZ, 0xc0, !PT ;  /* 0xffff000058537812 */ /* 0x000fe400078ec0ff */
[----:B------:R-:W-:Y:S01]  /*85d0*/  @P6 IADD3 R3, PT, PT, R3, 0x80, RZ ;  /* 0x0000008003036810 */ /* 0x000fe20007ffe0ff */
[----:B------:R-:W2:Y:S01]  /*85e0*/  LDTM.x64 R4, tmem[UR4+0x80] ;  /* 0x00008004000479ee */ /* 0x000ea20008340000 */
[----:B------:R-:W-:Y:S02]  /*85f0*/  ISETP.NE.AND P0, PT, R170, RZ, PT ;  /* 0x000000ffaa00720c */ /* 0x000fe40003f05270 */
[----:B------:R-:W-:Y:S01]  /*8600*/  @P6 PRMT R84, R84, 0x654, R3 ;  /* 0x0000065454546816 */ /* 0x000fe20000000003 */
[C---:B--2---:R-:W-:Y:S01]  /*8610*/  FMUL R0, R78.reuse, R4 ;  /* 0x000000044e007220 */ /* 0x044fe20000400000 */
[C---:B------:R-:W-:Y:S01]  /*8620*/  FMUL R3, R78.reuse, R6 ;  /* 0x000000064e037220 */ /* 0x040fe20000400000 */
        /* <DEDUP_REMOVED lines=38> */
[C---:B------:R-:W-:Y:S01]  /*8890*/  FFMA R0, R81.reuse, R82, R0 ;  /* 0x0000005251007223 */ /* 0x040fe20000000000 */
[----:B------:R-:W-:Y:S01]  /*88a0*/  FFMA R2, R81, R83, R2 ;  /* 0x0000005351027223 */ /* 0x000fe20000000002 */
[C---:B------:R-:W-:Y:S01]  /*88b0*/  FMUL R45, R78.reuse, R49 ;  /* 0x000000314e2d7220 */ /* 0x040fe20000400000 */
[C---:B------:R-:W-:Y:S01]  /*88c0*/  FMUL R58, R78.reuse, R62 ;  /* 0x0000003e4e3a7220 */ /* 0x040fe20000400000 */
[C---:B------:R-:W-:Y:S01]  /*88d0*/  FMUL R60, R78.reuse, R64 ;  /* 0x000000404e3c7220 */ /* 0x040fe20000400000 */
[C---:B------:R-:W-:Y:S01]  /*88e0*/  SHF.L.U32 R64, R89.reuse, 0x10, RZ ;  /* 0x0000001059407819 */ /* 0x040fe200000006ff */
[----:B------:R-:W-:Y:S01]  /*88f0*/  FMUL R49, R78, R53 ;  /* 0x000000354e317220 */ /* 0x000fe20000400000 */
[----:B------:R-:W-:Y:S01]  /*8900*/  F2FP.BF16.F32.PACK_AB R92, R2, R0 ;  /* 0x00000000025c723e */ /* 0x000fe200000010ff */
[C---:B------:R-:W-:Y:S01]  /*8910*/  FMUL R62, R78.reuse, R66 ;  /* 0x000000424e3e7220 */ /* 0x040fe20000400000 */
[----:B------:R-:W-:Y:S01]  /*8920*/  LOP3.LUT R66, R89, 0xffff0000, RZ, 0xc0, !PT ;  /* 0xffff000059427812 */ /* 0x000fe200078ec0ff */
[C---:B------:R-:W-:Y:S01]  /*8930*/  FMUL R53, R78.reuse, R57 ;  /* 0x000000394e357220 */ /* 0x040fe20000400000 */
[----:B------:R-:W-:Y:S01]  /*8940*/  LOP3.LUT R0, R91, 0xffff0000, RZ, 0xc0, !PT ;  /* 0xffff00005b007812 */ /* 0x000fe200078ec0ff */
[----:B------:R-:W-:Y:S01]  /*8950*/  FMUL R7, R78, R7 ;  /* 0x000000074e077220 */ /* 0x000fe20000400000 */
[----:B-1----:R-:W-:Y:S01]  /*8960*/  LOP3.LUT R2, R96, 0xffff0000, RZ, 0xc0, !PT ;  /* 0xffff000060027812 */ /* 0x002fe200078ec0ff */
[C---:B------:R-:W-:Y:S01]  /*8970*/  FMUL R57, R78.reuse, R61 ;  /* 0x0000003d4e397220 */ /* 0x040fe20000400000 */
[----:B------:R-:W-:Y:S01]  /*8980*/  FMUL R61, R78, R65 ;  /* 0x000000414e3d7220 */ /* 0x000fe20000400000 */
[C---:B------:R-:W-:Y:S01]  /*8990*/  SHF.L.U32 R65, R90.reuse, 0x10, RZ ;  /* 0x000000105a417819 */ /* 0x040fe200000006ff */
[C---:B------:R-:W-:Y:S01]  /*89a0*/  FFMA R3, R81.reuse, R64, R3 ;  /* 0x0000004051037223 */ /* 0x040fe20000000003 */
[----:B------:R-:W-:Y:S01]  /*89b0*/  LOP3.LUT R64, R90, 0xffff0000, RZ, 0xc0, !PT ;  /* 0xffff00005a407812 */ /* 0x000fe200078ec0ff */
[C---:B------:R-:W-:Y:S01]  /*89c0*/  FFMA R7, R81.reuse, R66, R7 ;  /* 0x0000004251077223 */ /* 0x040fe20000000007 */
[C---:B------:R-:W-:Y:S01]  /*89d0*/  FMUL R11, R78.reuse, R11 ;  /* 0x0000000b4e0b7220 */ /* 0x040fe20000400000 */
[----:B------:R-:W-:Y:S01]  /*89e0*/  FFMA R4, R81, R65, R4 ;  /* 0x0000004151047223 */ /* 0x000fe20000000004 */
[----:B------:R-:W-:Y:S01]  /*89f0*/  SHF.L.U32 R65, R91, 0x10, RZ ;  /* 0x000000105b417819 */ /* 0x000fe200000006ff */
[----:B------:R-:W-:Y:S01]  /*8a00*/  FFMA R5, R81, R64, R5 ;  /* 0x0000004051057223 */ /* 0x000fe20000000005 */
[----:B------:R-:W-:Y:S01]  /*8a10*/  F2FP.BF16.F32.PACK_AB R93, R7, R3 ;  /* 0x00000003075d723e */ /* 0x000fe200000010ff */
[----:B------:R-:W-:Y:S01]  /*8a20*/  FMUL R15, R78, R15 ;  /* 0x0000000f4e0f7220 */ /* 0x000fe20000400000 */
[----:B------:R-:W-:Y:S01]  /*8a30*/  SHF.L.U32 R3, R96, 0x10, RZ ;  /* 0x0000001060037819 */ /* 0x000fe200000006ff */
[----:B------:R-:W-:Y:S01]  /*8a40*/  FFMA R6, R81, R65, R6 ;  /* 0x0000004151067223 */ /* 0x000fe20000000006 */
[----:B------:R-:W-:Y:S01]  /*8a50*/  F2FP.BF16.F32.PACK_AB R94, R5, R4 ;  /* 0x00000004055e723e */ /* 0x000fe200000010ff */
[----:B------:R-:W-:Y:S01]  /*8a60*/  FFMA R11, R81, R0, R11 ;  /* 0x00000000510b7223 */ /* 0x000fe2000000000b */
[----:B------:R-:W-:Y:S01]  /*8a70*/  SHF.L.U32 R0, R97, 0x10, RZ ;  /* 0x0000001061007819 */ /* 0x000fe200000006ff */
[C---:B------:R-:W-:Y:S01]  /*8a80*/  FFMA R8, R81.reuse, R3, R8 ;  /* 0x0000000351087223 */ /* 0x040fe20000000008 */
[C---:B------:R-:W-:Y:S01]  /*8a90*/  SHF.L.U32 R3, R98.reuse, 0x10, RZ ;  /* 0x0000001062037819 */ /* 0x040fe200000006ff */
[----:B------:R-:W-:Y:S01]  /*8aa0*/  FFMA R9, R81, R2, R9 ;  /* 0x0000000251097223 */ /* 0x000fe20000000009 */
[----:B------:R-:W-:Y:S01]  /*8ab0*/  LOP3.LUT R2, R97, 0xffff0000, RZ, 0xc0, !PT ;  /* 0xffff000061027812 */ /* 0x000fe200078ec0ff */
[C---:B------:R-:W-:Y:S01]  /*8ac0*/  FFMA R10, R81.reuse, R0, R10 ;  /* 0x00000000510a7223 */ /* 0x040fe2000000000a */
[----:B------:R-:W-:Y:S01]  /*8ad0*/  LOP3.LUT R0, R98, 0xffff0000, RZ, 0xc0, !PT ;  /* 0xffff000062007812 */ /* 0x000fe200078ec0ff */
[----:B------:R-:W-:Y:S01]  /*8ae0*/  FMUL R19, R78, R19 ;  /* 0x000000134e137220 */ /* 0x000fe20000400000 */
[C---:B------:R-:W-:Y:S01]  /*8af0*/  SHF.L.U32 R5, R104.reuse, 0x10, RZ ;  /* 0x0000001068057819 */ /* 0x040fe200000006ff */
[----:B------:R-:W-:Y:S01]  /*8b00*/  FFMA R15, R81, R2, R15 ;  /* 0x00000002510f7223 */ /* 0x000fe2000000000f */
[----:B------:R-:W-:Y:S01]  /*8b10*/  LOP3.LUT R2, R99, 0xffff0000, RZ, 0xc0, !PT ;  /* 0xffff000063027812 */ /* 0x000fe200078ec0ff */
[----:B------:R-:W-:Y:S01]  /*8b20*/  FFMA R12, R81, R3, R12 ;  /* 0x00000003510c7223 */ /* 0x000fe2000000000c */
[----:B------:R-:W-:Y:S01]  /*8b30*/  SHF.L.U32 R3, R99, 0x10, RZ ;  /* 0x0000001063037819 */ /* 0x000fe200000006ff */
[----:B------:R-:W-:Y:S01]  /*8b40*/  FFMA R13, R81, R0, R13 ;  /* 0x00000000510d7223 */ /* 0x000fe2000000000d */
[----:B------:R-:W-:Y:S01]  /*8b50*/  LOP3.LUT R0, R104, 0xffff0000, RZ, 0xc0, !PT ;  /* 0xffff000068007812 */ /* 0x000fe200078ec0ff */
[----:B------:R-:W-:Y:S01]  /*8b60*/  FMUL R23, R78, R23 ;  /* 0x000000174e177220 */ /* 0x000fe20000400000 */
[----:B------:R-:W-:Y:S01]  /*8b70*/  LOP3.LUT R4, R107, 0xffff0000, RZ, 0xc0, !PT ;  /* 0xffff00006b047812 */ /* 0x000fe200078ec0ff */
[C---:B------:R-:W-:Y:S01]  /*8b80*/  FFMA R14, R81.reuse, R3, R14 ;  /* 0x00000003510e7223 */ /* 0x040fe2000000000e */
[C---:B------:R-:W-:Y:S01]  /*8b90*/  SHF.L.U32 R3, R106.reuse, 0x10, RZ ;  /* 0x000000106a037819 */ /* 0x040fe200000006ff */
[----:B------:R-:W-:Y:S01]  /*8ba0*/  FFMA R19, R81, R2, R19 ;  /* 0x0000000251137223 */ /* 0x000fe20000000013 */
[----:B------:R-:W-:Y:S01]  /*8bb0*/  SHF.L.U32 R2, R105, 0x10, RZ ;  /* 0x0000001069027819 */ /* 0x000fe200000006ff */
[----:B------:R-:W-:Y:S01]  /*8bc0*/  FFMA R16, R81, R5, R16 ;  /* 0x0000000551107223 */ /* 0x000fe20000000010 */
[----:B------:R-:W-:Y:S01]  /*8bd0*/  SHF.L.U32 R5, R107, 0x10, RZ ;  /* 0x000000106b057819 */ /* 0x000fe200000006ff */
[----:B------:R-:W-:Y:S01]  /*8be0*/  FFMA R17, R81, R0, R17 ;  /* 0x0000000051117223 */ /* 0x000fe20000000011 */
[----:B------:R-:W-:Y:S01]  /*8bf0*/  LOP3.LUT R0, R105, 0xffff0000, RZ, 0xc0, !PT ;  /* 0xffff000069007812 */ /* 0x000fe200078ec0ff */
[----:B------:R-:W-:Y:S01]  /*8c00*/  FFMA R18, R81, R2, R18 ;  /* 0x0000000251127223 */ /* 0x000fe20000000012 */
[----:B------:R-:W-:Y:S01]  /*8c10*/  LOP3.LUT R2, R106, 0xffff0000, RZ, 0xc0, !PT ;  /* 0xffff00006a027812 */ /* 0x000fe200078ec0ff */
[----:B------:R-:W-:Y:S01]  /*8c20*/  FMUL R27, R78, R27 ;  /* 0x0000001b4e1b7220 */ /* 0x000fe20000400000 */
[----:B------:R-:W-:Y:S01]  /*8c30*/  F2FP.BF16.F32.PACK_AB R95, R11, R6 ;  /* 0x000000060b5f723e */ /* 0x000fe200000010ff */
[C---:B------:R-:W-:Y:S01]  /*8c40*/  FFMA R23, R81.reuse, R0, R23 ;  /* 0x0000000051177223 */ /* 0x040fe20000000017 */
[----:B------:R-:W-:Y:S01]  /*8c50*/  SHF.L.U32 R0, R112, 0x10, RZ ;  /* 0x0000001070007819 */ /* 0x000fe200000006ff */
[C---:B------:R-:W-:Y:S01]  /*8c60*/  FFMA R20, R81.reuse, R3, R20 ;  /* 0x0000000351147223 */ /* 0x040fe20000000014 */
[----:B------:R-:W-:Y:S01]  /*8c70*/  SHF.L.U32 R3, R114, 0x10, RZ ;  /* 0x0000001072037819 */ /* 0x000fe200000006ff */
        /* <DEDUP_REMOVED lines=8> */
[----:B------:R-:W-:Y:S01]  /*8d00*/  FFMA R25, R81, R2, R25 ;  /* 0x0000000251197223 */ /* 0x000fe20000000019 */
[----:B------:R-:W-:Y:S01]  /*8d10*/  LOP3.LUT R2, R114, 0xffff0000, RZ, 0xc0, !PT ;  /* 0xffff000072027812 */ /* 0x000fe200078ec0ff */
[C---:B------:R-:W-:Y:S01]  /*8d20*/  FMUL R31, R78.reuse, R31 ;  /* 0x0000001f4e1f7220 */ /* 0x040fe20000400000 */
[----:B------:R-:W-:Y:S01]  /*8d30*/  F2FP.BF16.F32.PACK_AB R8, R9, R8 ;  /* 0x000000080908723e */ /* 0x000fe200000010ff */
[----:B------:R-:W-:Y:S01]  /*8d40*/  FFMA R26, R81, R0, R26 ;  /* 0x00000000511a7223 */ /* 0x000fe2000000001a */
[----:B------:R-:W-:Y:S01]  /*8d50*/  LOP3.LUT R0, R113, 0xffff0000, RZ, 0xc0, !PT ;  /* 0xffff000071007812 */ /* 0x000fe200078ec0ff */
[C---:B------:R-:W-:Y:S01]  /*8d60*/  FMUL R35, R78.reuse, R35 ;  /* 0x000000234e237220 */ /* 0x040fe20000400000 */
[----:B------:R-:W-:Y:S01]  /*8d70*/  F2FP.BF16.F32.PACK_AB R9, R15, R10 ;  /* 0x0000000a0f09723e */ /* 0x000fe200000010ff */
[----:B------:R-:W-:Y:S01]  /*8d80*/  FMUL R39, R78, R39 ;  /* 0x000000274e277220 */ /* 0x000fe20000400000 */
[----:B------:R-:W-:Y:S01]  /*8d90*/  F2FP.BF16.F32.PACK_AB R10, R13, R12 ;  /* 0x0000000c0d0a723e */ /* 0x000fe200000010ff */
[C---:B------:R-:W-:Y:S01]  /*8da0*/  FFMA R31, R81.reuse, R0, R31 ;  /* 0x00000000511f7223 */ /* 0x040fe2000000001f */
[C---:B------:R-:W-:Y:S01]  /*8db0*/  SHF.L.U32 R0, R120.reuse, 0x10, RZ ;  /* 0x0000001078007819 */ /* 0x040fe200000006ff */
[----:B------:R-:W-:Y:S01]  /*8dc0*/  FFMA R28, R81, R3, R28 ;  /* 0x00000003511c7223 */ /* 0x000fe2000000001c */
[----:B------:R-:W-:Y:S01]  /*8dd0*/  SHF.L.U32 R3, R121, 0x10, RZ ;  /* 0x0000001079037819 */ /* 0x000fe200000006ff */
        /* <DEDUP_REMOVED lines=8> */
[----:B------:R-:W-:Y:S01]  /*8e60*/  FFMA R33, R81, R2, R33 ;  /* 0x0000000251217223 */ /* 0x000fe20000000021 */
[----:B------:R-:W-:Y:S01]  /*8e70*/  LOP3.LUT R2, R123, 0xffff0000, RZ, 0xc0, !PT ;  /* 0xffff00007b027812 */ /* 0x000fe200078ec0ff */
[C---:B------:R-:W-:Y:S01]  /*8e80*/  FFMA R34, R81.reuse, R3, R34 ;  /* 0x0000000351227223 */ /* 0x040fe20000000022 */
[C---:B------:R-:W-:Y:S01]  /*8e90*/  SHF.L.U32 R3, R122.reuse, 0x10, RZ ;  /* 0x000000107a037819 */ /* 0x040fe200000006ff */
[----:B------:R-:W-:Y:S01]  /*8ea0*/  FFMA R39, R81, R0, R39 ;  /* 0x0000000051277223 */ /* 0x000fe20000000027 */
[----:B------:R-:W-:Y:S01]  /*8eb0*/  LOP3.LUT R0, R122, 0xffff0000, RZ, 0xc0, !PT ;  /* 0xffff00007a007812 */ /* 0x000fe200078ec0ff */
[----:B------:R-:W-:Y:S01]  /*8ec0*/  FMUL R43, R78, R43 ;  /* 0x0000002b4e2b7220 */ /* 0x000fe20000400000 */
[----:B------:R-:W-:Y:S01]  /*8ed0*/  F2FP.BF16.F32.PACK_AB R16, R17, R16 ;  /* 0x000000101110723e */ /* 0x000fe200000010ff */
[----:B------:R-:W-:Y:S01]  /*8ee0*/  FFMA R36, R81, R3, R36 ;  /* 0x0000000351247223 */ /* 0x000fe20000000024 */
[----:B------:R-:W-:Y:S01]  /*8ef0*/  SHF.L.U32 R3, R129, 0x10, RZ ;  /* 0x0000001081037819 */ /* 0x000fe200000006ff */
[C---:B------:R-:W-:Y:S01]  /*8f00*/  FFMA R37, R81.reuse, R0, R37 ;  /* 0x0000000051257223 */ /* 0x040fe20000000025 */
[C---:B------:R-:W-:Y:S01]  /*8f10*/  SHF.L.U32 R0, R128.reuse, 0x10, RZ ;  /* 0x0000001080007819 */ /* 0x040fe200000006ff */
[----:B------:R-:W-:Y:S01]  /*8f20*/  FFMA R38, R81, R5, R38 ;  /* 0x0000000551267223 */ /* 0x000fe20000000026 */
[----:B------:R-:W-:Y:S01]  /*8f30*/  F2FP.BF16.F32.PACK_AB R17, R23, R18 ;  /* 0x000000121711723e */ /* 0x000fe200000010ff */
[----:B------:R1:W-:Y:S01]  /*8f40*/  STS.128 [R182+UR48+0x8400], R92 ;  /* 0x0084005cb6007988 */ /* 0x0003e20008000c30 */
[----:B------:R-:W-:Y:S01]  /*8f50*/  SHF.L.U32 R5, R131, 0x10, RZ ;  /* 0x0000001083057819 */ /* 0x000fe200000006ff */
[C---:B------:R-:W-:Y:S01]  /*8f60*/  FFMA R43, R81.reuse, R2, R43 ;  /* 0x00000002512b7223 */ /* 0x040fe2000000002b */
[----:B------:R-:W-:Y:S01]  /*8f70*/  LOP3.LUT R2, R128, 0xffff0000, RZ, 0xc0, !PT ;  /* 0xffff000080027812 */ /* 0x000fe200078ec0ff */
[----:B------:R-:W-:Y:S01]  /*8f80*/  FFMA R40, R81, R0, R40 ;  /* 0x0000000051287223 */ /* 0x000fe20000000028 */
[----:B------:R-:W-:Y:S01]  /*8f90*/  LOP3.LUT R0, R129, 0xffff0000, RZ, 0xc0, !PT ;  /* 0xffff000081007812 */ /* 0x000fe200078ec0ff */
[----:B------:R-:W-:Y:S01]  /*8fa0*/  FMUL R47, R78, R47 ;  /* 0x0000002f4e2f7220 */ /* 0x000fe20000400000 */
[----:B------:R-:W-:Y:S01]  /*8fb0*/  F2FP.BF16.F32.PACK_AB R18, R21, R20 ;  /* 0x000000141512723e */ /* 0x000fe200000010ff */
[C---:B------:R-:W-:Y:S01]  /*8fc0*/  FFMA R41, R81.reuse, R2, R41 ;  /* 0x0000000251297223 */ /* 0x040fe20000000029 */
[C---:B------:R-:W-:Y:S01]  /*8fd0*/  LOP3.LUT R2, R130.reuse, 0xffff0000, RZ, 0xc0, !PT ;  /* 0xffff000082027812 */ /* 0x040fe200078ec0ff */
[----:B------:R-:W-:Y:S01]  /*8fe0*/  FFMA R42, R81, R3, R42 ;  /* 0x00000003512a7223 */ /* 0x000fe2000000002a */
[----:B------:R-:W-:Y:S01]  /*8ff0*/  SHF.L.U32 R3, R130, 0x10, RZ ;  /* 0x0000001082037819 */ /* 0x000fe200000006ff */
[----:B------:R1:W-:Y:S01]  /*9000*/  STS.128 [R181+0x8400], R8 ;  /* 0x00840008b5007388 */ /* 0x0003e20000000c00 */
[----:B------:R-:W-:Y:S01]  /*9010*/  F2FP.BF16.F32.PACK_AB R19, R27, R22 ;  /* 0x000000161b13723e */ /* 0x000fe200000010ff */
[----:B------:R-:W-:Y:S01]  /*9020*/  FFMA R47, R81, R0, R47 ;  /* 0x00000000512f7223 */ /* 0x000fe2000000002f */
[----:B------:R-:W-:Y:S01]  /*9030*/  LOP3.LUT R0, R131, 0xffff0000, RZ, 0xc0, !PT ;  /* 0xffff000083007812 */ /* 0x000fe200078ec0ff */
[----:B------:R-:W-:Y:S01]  /*9040*/  FMUL R51, R78, R51 ;  /* 0x000000334e337220 */ /* 0x000fe20000400000 */
[----:B------:R-:W-:Y:S01]  /*9050*/  F2FP.BF16.F32.PACK_AB R24, R25, R24 ;  /* 0x000000181918723e */ /* 0x000fe200000010ff */
[C---:B------:R-:W-:Y:S01]  /*9060*/  FFMA R44, R81.reuse, R3, R44 ;  /* 0x00000003512c7223 */ /* 0x040fe2000000002c */
[C---:B------:R-:W-:Y:S01]  /*9070*/  SHF.L.U32 R3, R136.reuse, 0x10, RZ ;  /* 0x0000001088037819 */ /* 0x040fe200000006ff */
[----:B------:R-:W-:Y:S01]  /*9080*/  FFMA R45, R81, R2, R45 ;  /* 0x00000002512d7223 */ /* 0x000fe2000000002d */
[----:B------:R-:W-:Y:S01]  /*9090*/  F2FP.BF16.F32.PACK_AB R25, R31, R26 ;  /* 0x0000001a1f19723e */ /* 0x000fe200000010ff */
[----:B------:R-:W-:Y:S01]  /*90a0*/  FFMA R46, R81, R5, R46 ;  /* 0x00000005512e7223 */ /* 0x000fe2000000002e */
[----:B------:R-:W-:Y:S01]  /*90b0*/  SHF.L.U32 R5, R137, 0x10, RZ ;  /* 0x0000001089057819 */ /* 0x000fe200000006ff */
[----:B------:R1:W-:Y:S01]  /*90c0*/  STS.128 [R180+0x8400], R16 ;  /* 0x00840010b4007388 */ /* 0x0003e20000000c00 */
[----:B------:R-:W-:Y:S01]  /*90d0*/  F2FP.BF16.F32.PACK_AB R26, R29, R28 ;  /* 0x0000001c1d1a723e */ /* 0x000fe200000010ff */
[C---:B------:R-:W-:Y:S01]  /*90e0*/  FFMA R51, R81.reuse, R0, R51 ;  /* 0x0000000051337223 */ /* 0x040fe20000000033 */
[----:B------:R-:W-:Y:S01]  /*90f0*/  LOP3.LUT R0, R136, 0xffff0000, RZ, 0xc0, !PT ;  /* 0xffff000088007812 */ /* 0x000fe200078ec0ff */
[----:B------:R-:W-:Y:S01]  /*9100*/  FFMA R48, R81, R3, R48 ;  /* 0x0000000351307223 */ /* 0x000fe20000000030 */
[----:B------:R-:W-:Y:S01]  /*9110*/  F2FP.BF16.F32.PACK_AB R27, R35, R30 ;  /* 0x0000001e231b723e */ /* 0x000fe200000010ff */
[----:B------:R-:W-:Y:S01]  /*9120*/  FMUL R55, R78, R55 ;  /* 0x000000374e377220 */ /* 0x000fe20000400000 */
[----:B------:R-:W-:Y:S01]  /*9130*/  LOP3.LUT R2, R137, 0xffff0000, RZ, 0xc0, !PT ;  /* 0xffff000089027812 */ /* 0x000fe200078ec0ff */
[C---:B------:R-:W-:Y:S01]  /*9140*/  FFMA R49, R81.reuse, R0, R49 ;  /* 0x0000000051317223 */ /* 0x040fe20000000031 */
[C---:B------:R-:W-:Y:S01]  /*9150*/  SHF.L.U32 R0, R138.reuse, 0x10, RZ ;  /* 0x000000108a007819 */ /* 0x040fe200000006ff */
[----:B------:R-:W-:Y:S01]  /*9160*/  FFMA R50, R81, R5, R50 ;  /* 0x0000000551327223 */ /* 0x000fe20000000032 */
[----:B------:R-:W-:Y:S01]  /*9170*/  F2FP.BF16.F32.PACK_AB R32, R33, R32 ;  /* 0x000000202120723e */ /* 0x000fe200000010ff */
[----:B------:R1:W-:Y:S01]  /*9180*/  STS.128 [R178+0x8400], R24 ;  /* 0x00840018b2007388 */ /* 0x0003e20000000c00 */
[----:B------:R-:W-:Y:S01]  /*9190*/  F2FP.BF16.F32.PACK_AB R33, R39, R34 ;  /* 0x000000222721723e */ /* 0x000fe200000010ff */
[C---:B------:R-:W-:Y:S01]  /*91a0*/  FFMA R55, R81.reuse, R2, R55 ;  /* 0x0000000251377223 */ /* 0x040fe20000000037 */
[----:B------:R-:W-:Y:S01]  /*91b0*/  LOP3.LUT R2, R138, 0xffff0000, RZ, 0xc0, !PT ;  /* 0xffff00008a027812 */ /* 0x000fe200078ec0ff */
[----:B------:R-:W-:Y:S01]  /*91c0*/  FFMA R52, R81, R0, R52 ;  /* 0x0000000051347223 */ /* 0x000fe20000000034 */
[----:B------:R-:W-:Y:S01]  /*91d0*/  SHF.L.U32 R3, R139, 0x10, RZ ;  /* 0x000000108b037819 */ /* 0x000fe200000006ff */
[C---:B------:R-:W-:Y:S01]  /*91e0*/  FMUL R59, R78.reuse, R59 ;  /* 0x0000003b4e3b7220 */ /* 0x040fe20000400000 */
[----:B------:R-:W-:Y:S01]  /*91f0*/  F2FP.BF16.F32.PACK_AB R34, R37, R36 ;  /* 0x000000242522723e */ /* 0x000fe200000010ff */
[----:B------:R-:W-:Y:S01]  /*9200*/  FFMA R53, R81, R2, R53 ;  /* 0x0000000251357223 */ /* 0x000fe20000000035 */
[----:B------:R-:W-:Y:S01]  /*9210*/  F2FP.BF16.F32.PACK_AB R35, R43, R38 ;  /* 0x000000262b23723e */ /* 0x000fe200000010ff */
[----:B------:R-:W-:Y:S01]  /*9220*/  FFMA R54, R81, R3, R54 ;  /* 0x0000000351367223 */ /* 0x000fe20000000036 */
[----:B------:R-:W-:Y:S01]  /*9230*/  LOP3.LUT R0, R139, 0xffff0000, RZ, 0xc0, !PT ;  /* 0xffff00008b007812 */ /* 0x000fe200078ec0ff */
[----:B------:R-:W-:Y:S01]  /*9240*/  FMUL R63, R78, R63 ;  /* 0x0000003f4e3f7220 */ /* 0x000fe20000400000 */
[----:B------:R-:W-:Y:S01]  /*9250*/  F2FP.BF16.F32.PACK_AB R40, R41, R40 ;  /* 0x000000282928723e */ /* 0x000fe200000010ff */
[----:B------:R1:W-:Y:S01]  /*9260*/  STS.128 [R177+0x8400], R32 ;  /* 0x00840020b1007388 */ /* 0x0003e20000000c00 */
[C---:B------:R-:W-:Y:S01]  /*9270*/  SHF.L.U32 R3, R144.reuse, 0x10, RZ ;  /* 0x0000001090037819 */ /* 0x040fe200000006ff */
[----:B------:R-:W-:Y:S01]  /*9280*/  FFMA R59, R81, R0, R59 ;  /* 0x00000000513b7223 */ /* 0x000fe2000000003b */
[----:B------:R-:W-:Y:S01]  /*9290*/  LOP3.LUT R2, R144, 0xffff0000, RZ, 0xc0, !PT ;  /* 0xffff000090027812 */ /* 0x000fe200078ec0ff */
[----:B------:R-:W-:Y:S01]  /*92a0*/  FMUL R67, R78, R67 ;  /* 0x000000434e437220 */ /* 0x000fe20000400000 */
[----:B------:R-:W-:Y:S01]  /*92b0*/  F2FP.BF16.F32.PACK_AB R41, R47, R42 ;  /* 0x0000002a2f29723e */ /* 0x000fe200000010ff */
[----:B------:R-:W-:Y:S01]  /*92c0*/  FFMA R56, R81, R3, R56 ;  /* 0x0000000351387223 */ /* 0x000fe20000000038 */
[----:B------:R-:W-:Y:S01]  /*92d0*/  SHF.L.U32 R5, R145, 0x10, RZ ;  /* 0x0000001091057819 */ /* 0x000fe200000006ff */
[----:B------:R-:W-:Y:S01]  /*92e0*/  FFMA R57, R81, R2, R57 ;  /* 0x0000000251397223 */ /* 0x000fe20000000039 */
[----:B------:R-:W-:Y:S02]  /*92f0*/  F2FP.BF16.F32.PACK_AB R42, R45, R44 ;  /* 0x0000002c2d2a723e */ /* 0x000fe400000010ff */
[----:B------:R-:W-:Y:S01]  /*9300*/  F2FP.BF16.F32.PACK_AB R43, R51, R46 ;  /* 0x0000002e332b723e */ /* 0x000fe200000010ff */
[----:B------:R-:W-:Y:S01]  /*9310*/  FFMA R58, R81, R5, R58 ;  /* 0x00000005513a7223 */ /* 0x000fe2000000003a */
[----:B------:R-:W-:Y:S02]  /*9320*/  LOP3.LUT R0, R145, 0xffff0000, RZ, 0xc0, !PT ;  /* 0xffff000091007812 */ /* 0x000fe400078ec0ff */
[C---:B------:R-:W-:Y:S01]  /*9330*/  SHF.L.U32 R3, R146.reuse, 0x10, RZ ;  /* 0x0000001092037819 */ /* 0x040fe200000006ff */
[----:B------:R1:W-:Y:S01]  /*9340*/  STS.128 [R176+0x8400], R40 ;  /* 0x00840028b0007388 */ /* 0x0003e20000000c00 */
        /* <DEDUP_REMOVED lines=8> */
[----:B------:R-:W-:Y:S02]  /*93d0*/  F2FP.BF16.F32.PACK_AB R49, R55, R50 ;  /* 0x000000323731723e */ /* 0x000fe400000010ff */
[----:B------:R-:W-:Y:S01]  /*93e0*/  F2FP.BF16.F32.PACK_AB R50, R53, R52 ;  /* 0x000000343532723e */ /* 0x000fe200000010ff */
[----:B------:R-:W-:Y:S01]  /*93f0*/  FFMA R67, R81, R4, R67 ;  /* 0x0000000451437223 */ /* 0x000fe20000000043 */
[----:B------:R-:W-:Y:S02]  /*9400*/  F2FP.BF16.F32.PACK_AB R51, R59, R54 ;  /* 0x000000363b33723e */ /* 0x000fe400000010ff */
[----:B------:R-:W-:Y:S02]  /*9410*/  F2FP.BF16.F32.PACK_AB R56, R57, R56 ;  /* 0x000000383938723e */ /* 0x000fe400000010ff */
        /* <DEDUP_REMOVED lines=23> */
[----:B--2---:R-:W-:Y:S04]  /*9590*/  DEPBAR.LE SB0, 0x1 ;  /* 0x000080400000791a */ /* 0x004fe80000000000 */
.L_x_116:
[----:B------:R-:W-:Y:S05]  /*95a0*/  BSYNC.RECONVERGENT B0 ;  /* 0x0000000000007941 */ /* 0x000fea0003800200 */
.L_x_115:
        /* <DEDUP_REMOVED lines=8> */
[----:B--2---:R-:W-:Y:S06]  /*9630*/  @!P6 BRA `(.L_x_118) ;  /* 0x00000000006ce947 */ /* 0x004fec0003800000 */
[----:B------:R-:W-:Y:S01]  /*9640*/  ISETP.NE.AND P1, PT, R109, RZ, PT ;  /* 0x000000ff6d00720c */ /* 0x000fe20003f25270 */
[----:B------:R-:W-:Y:S01]  /*9650*/  BSSY B0, `(.L_x_119) ;  /* 0x000000b000007945 */ /* 0x000fe20003800000 */
[----:B------:R-:W-:Y:S11]  /*9660*/  ISETP.NE.AND P0, PT, R103, RZ, PT ;  /* 0x000000ff6700720c */ /* 0x000ff60003f05270 */
[----:B------:R-:W-:Y:S05]  /*9670*/  @P1 IMAD R101, R101, 0x4000, R182 ;  /* 0x0000400065651824 */ /* 0x000fea00078e02b6 */
[----:B-1----:R-:W-:Y:S04]  /*9680*/  @P1 IADD3 R9, PT, PT, R101, UR48, RZ ;  /* 0x0000003065091c10 */ /* 0x002fe8000fffe0ff */
[----:B------:R-:W-:Y:S01]  /*9690*/  @P1 IADD3 R7, PT, PT, R102, R9, RZ ;  /* 0x0000000966071210 */ /* 0x000fe20007ffe0ff */
[--C-:B------:R-:W-:Y:S02]  /*96a0*/  @P1 IMAD.IADD R5, R100, 0x1, R9.reuse ;  /* 0x0000000164051824 */ /* 0x100fe400078e0209 */
[----:B------:R-:W-:Y:S01]  /*96b0*/  @P1 IMAD.IADD R2, R108, 0x1, R9 ;  /* 0x000000016c021824 */ /* 0x000fe200078e0209 */
[----:B------:R-:W-:Y:S06]  /*96c0*/  @P0 BRA `(.L_x_120) ;  /* 0x00000000000c0947 */ /* 0x000fec0003800000 */
[----:B------:R-:W-:Y:S04]  /*96d0*/  SHF.L.U32 R0, R167, 0x1f, RZ ;  /* 0x0000001fa7007819 */ /* 0x000fe800000006ff */
[----:B------:R-:W1:Y:S02]  /*96e0*/  SYNCS.PHASECHK.TRANS64.TRYWAIT P0, [R3+URZ+0x60], R0 ;  /* 0x00006000030075a7 */ /* 0x000e6400080011ff */
[----:B-1----:R-:W-:Y:S05]  /*96f0*/  @!P0 BRA `(.L_x_121) ;  /* 0x0000002000548947 */ /* 0x002fea0003800000 */
.L_x_120:
[----:B------:R-:W-:Y:S05]  /*9700*/  BSYNC B0 ;  /* 0x0000000000007941 */ /* 0x000fea0003800000 */
.L_x_119:
[----:B------:R-:W-:Y:S11]  /*9710*/  ISETP.NE.AND P0, PT, R109, RZ, PT ;  /* 0x000000ff6d00720c */ /* 0x000ff60003f05270 */
[----:B------:R-:W-:Y:S02]  /*9720*/  @!UPT UIADD3 URZ, UPT, UPT, URZ, URZ, URZ ;  /* 0x000000fffffff290 */ /* 0x000fe4000fffe0ff */
[----:B------:R2:W4:Y:S01]  /*9730*/  @P0 LDS.128 R88, [R101+UR48+0x400] ;  /* 0x0004003065580984 */ /* 0x0005220008000c00 */
[----:B-1----:R-:W-:Y:S01]  /*9740*/  @P0 IMAD.IADD R3, R102, 0x1, R5 ;  /* 0x0000000166030824 */ /* 0x002fe200078e0205 */
        /* <DEDUP_REMOVED lines=10> */
.L_x_118:
[----:B------:R-:W-:Y:S05]  /*97f0*/  BSYNC B1 ;  /* 0x0000000000017941 */ /* 0x000fea0003800000 */
.L_x_117:
[----:B--2---:R-:W-:Y:S05]  /*9800*/  VIADD R3, R80, 0xc0 ;  /* 0x000000c050037836 */ /* 0x004fea0000000000 */
[----:B------:R-:W-:Y:S04]  /*9810*/  SHF.R.U32.HI R3, RZ, 0x15, R3 ;  /* 0x00000015ff037819 */ /* 0x000fe80000011603 */
[----:B------:R-:W-:Y:S11]  /*9820*/  LOP3.LUT P0, RZ, R3, 0x3, R162, 0x48, !PT ;  /* 0x0000000303ff7812 */ /* 0x000ff600078048a2 */
[----:B------:R-:W-:Y:S02]  /*9830*/  @!UPT UIADD3 URZ, UPT, UPT, URZ, URZ, URZ ;  /* 0x000000fffffff290 */ /* 0x000fe4000fffe0ff */
[----:B------:R-:W-:Y:S05]  /*9840*/  @!P0 BRA `(.L_x_122) ;  /* 0x0000000000408947 */ /* 0x000fea0003800000 */
[----:B------:R-:W2:Y:S01]  /*9850*/  LDCU.64 UR8, c[0x4][0x70] ;  /* 0x01000e00ff0877ac */ /* 0x000ea20008000a00 */
[----:B------:R-:W-:Y:S01]  /*9860*/  MOV R3, 0x0 ;  /* 0x0000000000037802 */ /* 0x000fe20000000f00 */
[----:B------:R-:W-:Y:S02]  /*9870*/  HFMA2 R12, -RZ, RZ, 0, 5.9604644775390625e-08 ;  /* 0x00000001ff0c7431 */ /* 0x000fe400000001ff */
[----:B-1----:R-:W-:Y:S02]  /*9880*/  IMAD.MOV.U32 R8, RZ, RZ, 0x192 ;  /* 0x00000192ff087424 */ /* 0x002fe400078e00ff */
[----:B------:R-:W-:Y:S01]  /*9890*/  IMAD.MOV.U32 R13, RZ, RZ, RZ ;  /* 0x000000ffff0d7224 */ /* 0x000fe200078e00ff */
[----:B------:R-:W1:Y:S01]  /*98a0*/  LDCU.64 UR6, c[0x4][0x78] ;  /* 0x01000f00ff0677ac */ /* 0x000e620008000a00 */
[----:B------:R-:W3:Y:S01]  /*98b0*/  LDC.64 R2, c[0x4][R3] ;  /* 0x0100000003027b82 */ /* 0x000ee20000000a00 */
[----:B------:R-:W5:Y:S01]  /*98c0*/  LDCU.64 UR4, c[0x4][0x10] ;  /* 0x01000200ff0477ac */ /* 0x000f620008000a00 */
[----:B--2---:R-:W-:Y:S01]  /*98d0*/  MOV R5, UR9 ;  /* 0x0000000900057c02 */ /* 0x004fe20008000f00 */
[----:B------:R-:W-:Y:S01]  /*98e0*/  IMAD.U32 R4, RZ, RZ, UR8 ;  /* 0x00000008ff047e24 */ /* 0x000fe2000f8e00ff */
[----:B-1----:R-:W-:Y:S01]  /*98f0*/  MOV R7, UR7 ;  /* 0x0000000700077c02 */ /* 0x002fe20008000f00 */
[----:B------:R-:W-:Y:S01]  /*9900*/  IMAD.U32 R6, RZ, RZ, UR6 ;  /* 0x00000006ff067e24 */ /* 0x000fe2000f8e00ff */
[----:B-----5:R-:W-:Y:S01]  /*9910*/  MOV R11, UR5 ;  /* 0x00000005000b7c02 */ /* 0x020fe20008000f00 */
[----:B------:R-:W-:Y:S02]  /*9920*/  IMAD.U32 R10, RZ, RZ, UR4 ;  /* 0x00000004ff0a7e24 */ /* 0x000fe4000f8e00ff */
[----:B------:R-:W-:Y:S07]  /*9930*/  LEPC R20, `(.L_x_122) ;  /* 0x000000001014794e */ /* 0x000fee0000000000 */
[----:B---34-:R-:W-:Y:S05]  /*9940*/  CALL.ABS.NOINC R2 ;  /* 0x0000000002007343 */ /* 0x018fea0003c00000 */
.L_x_122:
[----:B------:R-:W-:Y:S01]  /*9950*/  ISETP.NE.AND P0, PT, R170, RZ, PT ;  /* 0x000000ffaa00720c */ /* 0x000fe20003f05270 */
[----:B------:R-:W-:Y:S05]  /*9960*/  WARPSYNC.ALL ;  /* 0x0000000000007948 */ /* 0x000fea0003800000 */
[----:B------:R-:W-:Y:S01]  /*9970*/  R2UR UR4, R80 ;  /* 0x00000000500472ca */ /* 0x000fe200000e0000 */
[----:B------:R-:W-:Y:S01]  /*9980*/  BSSY.RECONVERGENT B0, `(.L_x_123) ;  /* 0x0000100000007945 */ /* 0x000fe20003800200 */
[----:B------:R-:W-:Y:S02]  /*9990*/  R2UR UR5, R87 ;  /* 0x00000000570572ca */ /* 0x000fe400000e0000 */
[C---:B----4-:R-:W-:Y:S02]  /*99a0*/  SHF.L.U32 R82, R88.reuse, 0x10, RZ ;  /* 0x0000001058527819 */ /* 0x050fe400000006ff */
[----:B------:R-:W-:Y:S02]  /*99b0*/  LOP3.LUT R84, R88, 0xffff0000, RZ, 0xc0, !PT ;  /* 0xffff000058547812 */ /* 0x000fe400078ec0ff */
[C---:B------:R-:W-:Y:S02]  /*99c0*/  SHF.L.U32 R83, R89.reuse, 0x10, RZ ;  /* 0x0000001059537819 */ /* 0x040fe400000006ff */
[----:B------:R-:W-:Y:S02]  /*99d0*/  LOP3.LUT R86, R89, 0xffff0000, RZ, 0xc0, !PT ;  /* 0xffff000059567812 */ /* 0x000fe400078ec0ff */
[C---:B------:R-:W-:Y:S01]  /*99e0*/  SHF.L.U32 R85, R90.reuse, 0x10, RZ ;  /* 0x000000105a557819 */ /* 0x040fe200000006ff */
[----:B-1----:R-:W1:Y:S01]  /*99f0*/  LDTM.x64 R4, tmem[UR4+0xc0] ;  /* 0x0000c004000479ee */ /* 0x002e620008340000 */
[----:B------:R-:W-:Y:S01]  /*9a00*/  LOP3.LUT R88, R90, 0xffff0000, RZ, 0xc0, !PT ;  /* 0xffff00005a587812 */ /* 0x000fe200078ec0ff */
[----:B------:R-:W-:Y:S01]  /*9a10*/  NOP ;  /* 0x0000000000007918 */ /* 0x000fe20000000000 */
[C---:B------:R-:W-:Y:S01]  /*9a20*/  SHF.L.U32 R87, R91.reuse, 0x10, RZ ;  /* 0x000000105b577819 */ /* 0x040fe200000006ff */
[----:B------:R-:W-:Y:S01]  /*9a30*/  UIADD3 UR5, UPT, UPT, UR5, 0xe0, URZ ;  /* 0x000000e005057890 */ /* 0x000fe2000fffe0ff */
[----:B------:R-:W-:Y:S02]  /*9a40*/  LOP3.LUT R90, R91, 0xffff0000, RZ, 0xc0, !PT ;  /* 0xffff00005b5a7812 */ /* 0x000fe400078ec0ff */
[C---:B------:R-:W-:Y:S01]  /*9a50*/  SHF.L.U32 R89, R96.reuse, 0x10, RZ ;  /* 0x0000001060597819 */ /* 0x040fe200000006ff */
[----:B------:R-:W-:Y:S01]  /*9a60*/  UPRMT UR5, UR37, 0x654, UR5 ;  /* 0x0000065425057896 */ /* 0x000fe20008000005 */
[----:B------:R-:W-:Y:S02]  /*9a70*/  LOP3.LUT R91, R96, 0xffff0000, RZ, 0xc0, !PT ;  /* 0xffff0000605b7812 */ /* 0x000fe400078ec0ff */
[C---:B------:R-:W-:Y:S02]  /*9a80*/  SHF.L.U32 R92, R97.reuse, 0x10, RZ ;  /* 0x00000010615c7819 */ /* 0x040fe400000006ff */
[----:B------:R-:W-:Y:S02]  /*9a90*/  LOP3.LUT R94, R97, 0xffff0000, RZ, 0xc0, !PT ;  /* 0xffff0000615e7812 */ /* 0x000fe400078ec0ff */
[C---:B------:R-:W-:Y:S02]  /*9aa0*/  SHF.L.U32 R93, R98.reuse, 0x10, RZ ;  /* 0x00000010625d7819 */ /* 0x040fe400000006ff */
[----:B------:R-:W-:Y:S01]  /*9ab0*/  LOP3.LUT R96, R98, 0xffff0000, RZ, 0xc0, !PT ;  /* 0xffff000062607812 */ /* 0x000fe200078ec0ff */
[----:B-1----:R-:W-:Y:S01]  /*9ac0*/  SYNCS.ARRIVE.TRANS64.RED.A1T0 RZ, [UR5], RZ ;  /* 0x000000ffffff79a7 */ /* 0x002fe20008100405 */
[C---:B------:R-:W-:Y:S02]  /*9ad0*/  SHF.L.U32 R95, R99.reuse, 0x10, RZ ;  /* 0x00000010635f7819 */ /* 0x040fe400000006ff */
[----:B------:R-:W-:Y:S02]  /*9ae0*/  LOP3.LUT R98, R99, 0xffff0000, RZ, 0xc0, !PT ;  /* 0xffff000063627812 */ /* 0x000fe400078ec0ff */
[----:B------:R-:W-:Y:S01]  /*9af0*/  SHF.L.U32 R97, R104, 0x10, RZ ;  /* 0x0000001068617819 */ /* 0x000fe200000006ff */
[----:B------:R-:W-:Y:S01]  /*9b00*/  FMUL R4, R78, R4 ;  /* 0x000000044e047220 */ /* 0x000fe20000400000 */
[----:B------:R-:W-:Y:S01]  /*9b10*/  LOP3.LUT R100, R104, 0xffff0000, RZ, 0xc0, !PT ;  /* 0xffff000068647812 */ /* 0x000fe200078ec0ff */
[----:B------:R-:W-:Y:S01]  /*9b20*/  FMUL R5, R78, R5 ;  /* 0x000000054e057220 */ /* 0x000fe20000400000 */
[----:B------:R-:W-:Y:S01]  /*9b30*/  SHF.L.U32 R99, R105, 0x10, RZ ;  /* 0x0000001069637819 */ /* 0x000fe200000006ff */
[----:B------:R-:W-:Y:S01]  /*9b40*/  FFMA R4, R81, R82, R4 ;  /* 0x0000005251047223 */ /* 0x000fe20000000004 */
[----:B------:R-:W-:Y:S01]  /*9b50*/  LOP3.LUT R102, R105, 0xffff0000, RZ, 0xc0, !PT ;  /* 0xffff000069667812 */ /* 0x000fe200078ec0ff */
[----:B------:R-:W-:Y:S01]  /*9b60*/  FFMA R5, R81, R84, R5 ;  /* 0x0000005451057223 */ /* 0x000fe20000000005 */
[----:B------:R-:W-:Y:S01]  /*9b70*/  SHF.L.U32 R101, R106, 0x10, RZ ;  /* 0x000000106a657819 */ /* 0x000fe200000006ff */
[----:B------:R-:W-:Y:S01]  /*9b80*/  FMUL R6, R78, R6 ;  /* 0x000000064e067220 */ /* 0x000fe20000400000 */
[----:B------:R-:W-:Y:S01]  /*9b90*/  LOP3.LUT R104, R106, 0xffff0000, RZ, 0xc0, !PT ;  /* 0xffff00006a687812 */ /* 0x000fe200078ec0ff */
[C---:B------:R-:W-:Y:S01]  /*9ba0*/  FMUL R7, R78.reuse, R7 ;  /* 0x000000074e077220 */ /* 0x040fe20000400000 */
[----:B------:R-:W-:Y:S01]  /*9bb0*/  F2FP.BF16.F32.PACK_AB R4, R5, R4 ;  /* 0x000000040504723e */ /* 0x000fe200000010ff */
[----:B------:R-:W-:Y:S01]  /*9bc0*/  FFMA R6, R81, R83, R6 ;  /* 0x0000005351067223 */ /* 0x000fe20000000006 */
[----:B------:R-:W-:Y:S01]  /*9bd0*/  SHF.L.U32 R103, R107, 0x10, RZ ;  /* 0x000000106b677819 */ /* 0x000fe200000006ff */
[----:B------:R-:W-:Y:S01]  /*9be0*/  FFMA R7, R81, R86, R7 ;  /* 0x0000005651077223 */ /* 0x000fe20000000007 */
[----:B------:R-:W-:Y:S01]  /*9bf0*/  LOP3.LUT R106, R107, 0xffff0000, RZ, 0xc0, !PT ;  /* 0xffff00006b6a7812 */ /* 0x000fe200078ec0ff */
[----:B------:R-:W-:Y:S01]  /*9c00*/  FMUL R8, R78, R8 ;  /* 0x000000084e087220 */ /* 0x000fe20000400000 */
[----:B------:R-:W-:Y:S01]  /*9c10*/  SHF.L.U32 R105, R112, 0x10, RZ ;  /* 0x0000001070697819 */ /* 0x000fe200000006ff */
[----:B------:R-:W-:Y:S01]  /*9c20*/  FMUL R9, R78, R9 ;  /* 0x000000094e097220 */ /* 0x000fe20000400000 */
[----:B------:R-:W-:Y:S01]  /*9c30*/  F2FP.BF16.F32.PACK_AB R5, R7, R6 ;  /* 0x000000060705723e */ /* 0x000fe200000010ff */
[C---:B------:R-:W-:Y:S01]  /*9c40*/  FFMA R8, R81.reuse, R85, R8 ;  /* 0x0000005551087223 */ /* 0x040fe20000000008 */
[----:B------:R-:W-:Y:S01]  /*9c50*/  LOP3.LUT R108, R112, 0xffff0000, RZ, 0xc0, !PT ;  /* 0xffff0000706c7812 */ /* 0x000fe200078ec0ff */
[----:B------:R-:W-:Y:S01]  /*9c60*/  FFMA R9, R81, R88, R9 ;  /* 0x0000005851097223 */ /* 0x000fe20000000009 */
[C---:B------:R-:W-:Y:S01]  /*9c70*/  SHF.L.U32 R107, R113.reuse, 0x10, RZ ;  /* 0x00000010716b7819 */ /* 0x040fe200000006ff */
[C---:B------:R-:W-:Y:S01]  /*9c80*/  FMUL R10, R78.reuse, R10 ;  /* 0x0000000a4e0a7220 */ /* 0x040fe20000400000 */
[----:B------:R-:W-:Y:S01]  /*9c90*/  LOP3.LUT R110, R113, 0xffff0000, RZ, 0xc0, !PT ;  /* 0xffff0000716e7812 */ /* 0x000fe200078ec0ff */
[----:B------:R-:W-:Y:S01]  /*9ca0*/  FMUL R11, R78, R11 ;  /* 0x0000000b4e0b7220 */ /* 0x000fe20000400000 */
[----:B------:R-:W-:Y:S01]  /*9cb0*/  F2FP.BF16.F32.PACK_AB R6, R9, R8 ;  /* 0x000000080906723e */ /* 0x000fe200000010ff */
[C---:B------:R-:W-:Y:S01]  /*9cc0*/  FFMA R10, R81.reuse, R87, R10 ;  /* 0x00000057510a7223 */ /* 0x040fe2000000000a */
[C---:B------:R-:W-:Y:S01]  /*9cd0*/  SHF.L.U32 R109, R114.reuse, 0x10, RZ ;  /* 0x00000010726d7819 */ /* 0x040fe200000006ff */
[----:B------:R-:W-:Y:S01]  /*9ce0*/  FFMA R11, R81, R90, R11 ;  /* 0x0000005a510b7223 */ /* 0x000fe2000000000b */
[----:B------:R-:W-:Y:S01]  /*9cf0*/  LOP3.LUT R112, R114, 0xffff0000, RZ, 0xc0, !PT ;  /* 0xffff000072707812 */ /* 0x000fe200078ec0ff */
[C---:B------:R-:W-:Y:S01]  /*9d00*/  FMUL R0, R78.reuse, R12 ;  /* 0x0000000c4e007220 */ /* 0x040fe20000400000 */
[----:B------:R-:W-:Y:S01]  /*9d10*/  SHF.L.U32 R111, R115, 0x10, RZ ;  /* 0x00000010736f7819 */ /* 0x000fe200000006ff */
[C---:B------:R-:W-:Y:S01]  /*9d20*/  FMUL R2, R78.reuse, R13 ;  /* 0x0000000d4e027220 */ /* 0x040fe20000400000 */
[----:B------:R-:W-:Y:S01]  /*9d30*/  F2FP.BF16.F32.PACK_AB R7, R11, R10 ;  /* 0x0000000a0b07723e */ /* 0x000fe200000010ff */
[C---:B------:R-:W-:Y:S01]  /*9d40*/  FMUL R3, R78.reuse, R14 ;  /* 0x0000000e4e037220 */ /* 0x040fe20000400000 */
[----:B------:R-:W-:Y:S01]  /*9d50*/  LOP3.LUT R114, R115, 0xffff0000, RZ, 0xc0, !PT ;  /* 0xffff000073727812 */ /* 0x000fe200078ec0ff */
[----:B------:R-:W-:Y:S01]  /*9d60*/  FMUL R15, R78, R15 ;  /* 0x0000000f4e0f7220 */ /* 0x000fe20000400000 */
[C---:B------:R-:W-:Y:S01]  /*9d70*/  SHF.L.U32 R113, R120.reuse, 0x10, RZ ;  /* 0x0000001078717819 */ /* 0x040fe200000006ff */
[----:B------:R-:W-:Y:S01]  /*9d80*/  FFMA R0, R81, R89, R0 ;  /* 0x0000005951007223 */ /* 0x000fe20000000000 */
[----:B------:R-:W-:Y:S01]  /*9d90*/  LOP3.LUT R116, R120, 0xffff0000, RZ, 0xc0, !PT ;  /* 0xffff000078747812 */ /* 0x000fe200078ec0ff */
[C---:B------:R-:W-:Y:S01]  /*9da0*/  FMUL R12, R78.reuse, R16 ;  /* 0x000000104e0c7220 */ /* 0x040fe20000400000 */
[----:B------:R-:W-:Y:S01]  /*9db0*/  SHF.L.U32 R115, R121, 0x10, RZ ;  /* 0x0000001079737819 */ /* 0x000fe200000006ff */
[----:B------:R-:W-:Y:S01]  /*9dc0*/  FFMA R2, R81, R91, R2 ;  /* 0x0000005b51027223 */ /* 0x000fe20000000002 */
[----:B------:R-:W-:Y:S01]  /*9dd0*/  LOP3.LUT R118, R121, 0xffff0000, RZ, 0xc0, !PT ;  /* 0xffff000079767812 */ /* 0x000fe200078ec0ff */
[----:B------:R-:W-:Y:S01]  /*9de0*/  FMUL R13, R78, R17 ;  /* 0x000000114e0d7220 */ /* 0x000fe20000400000 */
[----:B------:R-:W-:Y:S01]  /*9df0*/  SHF.L.U32 R117, R122, 0x10, RZ ;  /* 0x000000107a757819 */ /* 0x000fe200000006ff */
[C---:B------:R-:W-:Y:S01]  /*9e00*/  FFMA R3, R81.reuse, R92, R3 ;  /* 0x0000005c51037223 */ /* 0x040fe20000000003 */
[----:B------:R-:W-:Y:S01]  /*9e10*/  F2FP.BF16.F32.PACK_AB R8, R2, R0 ;  /* 0x000000000208723e */ /* 0x000fe200000010ff */
[----:B------:R-:W-:Y:S01]  /*9e20*/  FMUL R14, R78, R18 ;  /* 0x000000124e0e7220 */ /* 0x000fe20000400000 */
[----:B------:R-:W-:Y:S01]  /*9e30*/  LOP3.LUT R120, R122, 0xffff0000, RZ, 0xc0, !PT ;  /* 0xffff00007a787812 */ /* 0x000fe200078ec0ff */
[----:B------:R-:W-:Y:S01]  /*9e40*/  FFMA R15, R81, R94, R15 ;  /* 0x0000005e510f7223 */ /* 0x000fe2000000000f */
[C---:B------:R-:W-:Y:S01]  /*9e50*/  SHF.L.U32 R119, R123.reuse, 0x10, RZ ;  /* 0x000000107b777819 */ /* 0x040fe200000006ff */
[C---:B------:R-:W-:Y:S01]  /*9e60*/  FMUL R19, R78.reuse, R19 ;  /* 0x000000134e137220 */ /* 0x040fe20000400000 */
[----:B------:R-:W-:Y:S01]  /*9e70*/  LOP3.LUT R122, R123, 0xffff0000, RZ, 0xc0, !PT ;  /* 0xffff00007b7a7812 */ /* 0x000fe200078ec0ff */
[----:B------:R-:W-:Y:S01]  /*9e80*/  FFMA R12, R81, R93, R12 ;  /* 0x0000005d510c7223 */ /* 0x000fe2000000000c */
[----:B------:R-:W-:Y:S01]  /*9e90*/  F2FP.BF16.F32.PACK_AB R9, R15, R3 ;  /* 0x000000030f09723e */ /* 0x000fe200000010ff */
[----:B------:R-:W-:Y:S01]  /*9ea0*/  FMUL R16, R78, R20 ;  /* 0x000000144e107220 */ /* 0x000fe20000400000 */
[C---:B------:R-:W-:Y:S01]  /*9eb0*/  SHF.L.U32 R121, R128.reuse, 0x10, RZ ;  /* 0x0000001080797819 */ /* 0x040fe200000006ff */
[----:B------:R1:W-:Y:S01]  /*9ec0*/  STS.128 [R182+UR48+0xc400], R4 ;  /* 0x00c40004b6007988 */ /* 0x0003e20008000c30 */
[C---:B------:R-:W-:Y:S01]  /*9ed0*/  FFMA R13, R81.reuse, R96, R13 ;  /* 0x00000060510d7223 */ /* 0x040fe2000000000d */
[----:B------:R-:W-:Y:S01]  /*9ee0*/  LOP3.LUT R124, R128, 0xffff0000, RZ, 0xc0, !PT ;  /* 0xffff0000807c7812 */ /* 0x000fe200078ec0ff */
[C---:B------:R-:W-:Y:S01]  /*9ef0*/  FFMA R14, R81.reuse, R95, R14 ;  /* 0x0000005f510e7223 */ /* 0x040fe2000000000e */
[----:B------:R-:W-:Y:S01]  /*9f00*/  FFMA R19, R81, R98, R19 ;  /* 0x0000006251137223 */ /* 0x000fe20000000013 */
[----:B------:R-:W-:Y:S01]  /*9f10*/  SHF.L.U32 R123, R129, 0x10, RZ ;  /* 0x00000010817b7819 */ /* 0x000fe200000006ff */
[----:B------:R-:W-:Y:S01]  /*9f20*/  FFMA R16, R81, R97, R16 ;  /* 0x0000006151107223 */ /* 0x000fe20000000010 */
[----:B------:R-:W-:Y:S01]  /*9f30*/  F2FP.BF16.F32.PACK_AB R10, R13, R12 ;  /* 0x0000000c0d0a723e */ /* 0x000fe200000010ff */
[C---:B------:R-:W-:Y:S01]  /*9f40*/  FMUL R17, R78.reuse, R21 ;  /* 0x000000154e117220 */ /* 0x040fe20000400000 */
[----:B------:R-:W-:Y:S01]  /*9f50*/  F2FP.BF16.F32.PACK_AB R11, R19, R14 ;  /* 0x0000000e130b723e */ /* 0x000fe200000010ff */
[C---:B------:R-:W-:Y:S01]  /*9f60*/  FMUL R18, R78.reuse, R22 ;  /* 0x000000164e127220 */ /* 0x040fe20000400000 */
[C---:B------:R-:W-:Y:S01]  /*9f70*/  FMUL R23, R78.reuse, R23 ;  /* 0x000000174e177220 */ /* 0x040fe20000400000 */
[----:B------:R-:W-:Y:S01]  /*9f80*/  FFMA R17, R81, R100, R17 ;  /* 0x0000006451117223 */ /* 0x000fe20000000011 */
[C---:B------:R-:W-:Y:S01]  /*9f90*/  FMUL R20, R78.reuse, R24 ;  /* 0x000000184e147220 */ /* 0x040fe20000400000 */
[----:B------:R-:W-:Y:S01]  /*9fa0*/  LOP3.LUT R126, R129, 0xffff0000, RZ, 0xc0, !PT ;  /* 0xffff0000817e7812 */ /* 0x000fe200078ec0ff */
[----:B------:R1:W-:Y:S01]  /*9fb0*/  STS.128 [R181+0xc400], R8 ;  /* 0x00c40008b5007388 */ /* 0x0003e20000000c00 */
[----:B------:R-:W-:Y:S01]  /*9fc0*/  FFMA R18, R81, R99, R18 ;  /* 0x0000006351127223 */ /* 0x000fe20000000012 */
[----:B------:R-:W-:Y:S01]  /*9fd0*/  F2FP.BF16.F32.PACK_AB R16, R17, R16 ;  /* 0x000000101110723e */ /* 0x000fe200000010ff */
[C---:B------:R-:W-:Y:S01]  /*9fe0*/  FFMA R23, R81.reuse, R102, R23 ;  /* 0x0000006651177223 */ /* 0x040fe20000000017 */
[----:B------:R-:W-:Y:S01]  /*9ff0*/  FFMA R20, R81, R101, R20 ;  /* 0x0000006551147223 */ /* 0x000fe20000000014 */
[----:B------:R-:W-:Y:S01]  /*a000*/  FMUL R21, R78, R25 ;  /* 0x000000194e157220 */ /* 0x000fe20000400000 */
[----:B------:R-:W-:Y:S01]  /*a010*/  SHF.L.U32 R125, R130, 0x10, RZ ;  /* 0x00000010827d7819 */ /* 0x000fe200000006ff */
[C---:B------:R-:W-:Y:S01]  /*a020*/  FMUL R22, R78.reuse, R26 ;  /* 0x0000001a4e167220 */ /* 0x040fe20000400000 */
[----:B------:R-:W-:Y:S01]  /*a030*/  F2FP.BF16.F32.PACK_AB R17, R23, R18 ;  /* 0x000000121711723e */ /* 0x000fe200000010ff */
[C---:B------:R-:W-:Y:S01]  /*a040*/  FFMA R21, R81.reuse, R104, R21 ;  /* 0x0000006851157223 */ /* 0x040fe20000000015 */
[----:B------:R-:W-:Y:S01]  /*a050*/  FMUL R27, R78, R27 ;  /* 0x0000001b4e1b7220 */ /* 0x000fe20000400000 */
[----:B------:R-:W-:Y:S01]  /*a060*/  FFMA R22, R81, R103, R22 ;  /* 0x0000006751167223 */ /* 0x000fe20000000016 */
[----:B------:R-:W-:Y:S01]  /*a070*/  LOP3.LUT R128, R130, 0xffff0000, RZ, 0xc0, !PT ;  /* 0xffff000082807812 */ /* 0x000fe200078ec0ff */
[C---:B------:R-:W-:Y:S01]  /*a080*/  FMUL R24, R78.reuse, R28 ;  /* 0x0000001c4e187220 */ /* 0x040fe20000400000 */
[----:B------:R-:W-:Y:S01]  /*a090*/  F2FP.BF16.F32.PACK_AB R18, R21, R20 ;  /* 0x000000141512723e */ /* 0x000fe200000010ff */
[C---:B------:R-:W-:Y:S01]  /*a0a0*/  FFMA R27, R81.reuse, R106, R27 ;  /* 0x0000006a511b7223 */ /* 0x040fe2000000001b */
[C---:B------:R-:W-:Y:S01]  /*a0b0*/  FMUL R25, R78.reuse, R29 ;  /* 0x0000001d4e197220 */ /* 0x040fe20000400000 */
[----:B------:R-:W-:Y:S01]  /*a0c0*/  FFMA R24, R81, R105, R24 ;  /* 0x0000006951187223 */ /* 0x000fe20000000018 */
[----:B------:R-:W-:Y:S01]  /*a0d0*/  SHF.L.U32 R127, R131, 0x10, RZ ;  /* 0x00000010837f7819 */ /* 0x000fe200000006ff */
[C---:B------:R-:W-:Y:S01]  /*a0e0*/  FMUL R26, R78.reuse, R30 ;  /* 0x0000001e4e1a7220 */ /* 0x040fe20000400000 */
[----:B------:R-:W-:Y:S01]  /*a0f0*/  F2FP.BF16.F32.PACK_AB R19, R27, R22 ;  /* 0x000000161b13723e */ /* 0x000fe200000010ff */
[C---:B------:R-:W-:Y:S01]  /*a100*/  FFMA R25, R81.reuse, R108, R25 ;  /* 0x0000006c51197223 */ /* 0x040fe20000000019 */
[C---:B------:R-:W-:Y:S01]  /*a110*/  FMUL R31, R78.reuse, R31 ;  /* 0x0000001f4e1f7220 */ /* 0x040fe20000400000 */
[----:B------:R-:W-:Y:S01]  /*a120*/  FFMA R26, R81, R107, R26 ;  /* 0x0000006b511a7223 */ /* 0x000fe2000000001a */
[----:B------:R-:W-:Y:S01]  /*a130*/  LOP3.LUT R130, R131, 0xffff0000, RZ, 0xc0, !PT ;  /* 0xffff000083827812 */ /* 0x000fe200078ec0ff */
[----:B------:R1:W-:Y:S01]  /*a140*/  STS.128 [R180+0xc400], R16 ;  /* 0x00c40010b4007388 */ /* 0x0003e20000000c00 */
[----:B------:R-:W-:Y:S01]  /*a150*/  F2FP.BF16.F32.PACK_AB R24, R25, R24 ;  /* 0x000000181918723e */ /* 0x000fe200000010ff */
[C---:B------:R-:W-:Y:S01]  /*a160*/  FFMA R31, R81.reuse, R110, R31 ;  /* 0x0000006e511f7223 */ /* 0x040fe2000000001f */
[C---:B------:R-:W-:Y:S01]  /*a170*/  FMUL R28, R78.reuse, R32 ;  /* 0x000000204e1c7220 */ /* 0x040fe20000400000 */
[C---:B------:R-:W-:Y:S01]  /*a180*/  FMUL R29, R78.reuse, R33 ;  /* 0x000000214e1d7220 */ /* 0x040fe20000400000 */
[----:B------:R-:W-:Y:S01]  /*a190*/  FMUL R30, R78, R34 ;  /* 0x000000224e1e7220 */ /* 0x000fe20000400000 */
[----:B------:R-:W-:Y:S01]  /*a1a0*/  SHF.L.U32 R129, R136, 0x10, RZ ;  /* 0x0000001088817819 */ /* 0x000fe200000006ff */
[----:B------:R-:W-:Y:S01]  /*a1b0*/  FFMA R28, R81, R109, R28 ;  /* 0x0000006d511c7223 */ /* 0x000fe2000000001c */
[----:B------:R-:W-:Y:S01]  /*a1c0*/  F2FP.BF16.F32.PACK_AB R25, R31, R26 ;  /* 0x0000001a1f19723e */ /* 0x000fe200000010ff */
[C---:B------:R-:W-:Y:S01]  /*a1d0*/  FFMA R29, R81.reuse, R112, R29 ;  /* 0x00000070511d7223 */ /* 0x040fe2000000001d */
[----:B------:R-:W-:Y:S01]  /*a1e0*/  FFMA R30, R81, R111, R30 ;  /* 0x0000006f511e7223 */ /* 0x000fe2000000001e */
[----:B------:R-:W-:Y:S01]  /*a1f0*/  FMUL R35, R78, R35 ;  /* 0x000000234e237220 */ /* 0x000fe20000400000 */
        /* <DEDUP_REMOVED lines=34> */
[----:B------:R-:W-:Y:S01]  /*a420*/  FFMA R41, R81, R124, R41 ;  /* 0x0000007c51297223 */ /* 0x000fe20000000029 */
[C---:B------:R-:W-:Y:S01]  /*a430*/  FMUL R47, R78.reuse, R47 ;  /* 0x0000002f4e2f7220 */ /* 0x040fe20000400000 */
[C---:B------:R-:W-:Y:S01]  /*a440*/  FMUL R44, R78.reuse, R48 ;  /* 0x000000304e2c7220 */ /* 0x040fe20000400000 */
[----:B------:R-:W-:Y:S01]  /*a450*/  FMUL R45, R78, R49 ;  /* 0x000000314e2d7220 */ /* 0x000fe20000400000 */
[----:B------:R1:W-:Y:S01]  /*a460*/  STS.128 [R177+0xc400], R32 ;  /* 0x00c40020b1007388 */ /* 0x0003e20000000c00 */
[----:B------:R-:W-:Y:S01]  /*a470*/  LOP3.LUT R138, R139, 0xffff0000, RZ, 0xc0, !PT ;  /* 0xffff00008b8a7812 */ /* 0x000fe200078ec0ff */
[----:B------:R-:W-:Y:S01]  /*a480*/  FFMA R42, R81, R123, R42 ;  /* 0x0000007b512a7223 */ /* 0x000fe2000000002a */
[----:B------:R-:W-:Y:S01]  /*a490*/  F2FP.BF16.F32.PACK_AB R40, R41, R40 ;  /* 0x000000282928723e */ /* 0x000fe200000010ff */
[C---:B------:R-:W-:Y:S01]  /*a4a0*/  FFMA R47, R81.reuse, R126, R47 ;  /* 0x0000007e512f7223 */ /* 0x040fe2000000002f */
[C---:B------:R-:W-:Y:S01]  /*a4b0*/  FFMA R44, R81.reuse, R125, R44 ;  /* 0x0000007d512c7223 */ /* 0x040fe2000000002c */
[----:B------:R-:W-:Y:S01]  /*a4c0*/  SHF.L.U32 R137, R144, 0x10, RZ ;  /* 0x0000001090897819 */ /* 0x000fe200000006ff */
[C---:B------:R-:W-:Y:S01]  /*a4d0*/  FFMA R45, R81.reuse, R128, R45 ;  /* 0x00000080512d7223 */ /* 0x040fe2000000002d */
[C---:B------:R-:W-:Y:S01]  /*a4e0*/  FMUL R46, R78.reuse, R50 ;  /* 0x000000324e2e7220 */ /* 0x040fe20000400000 */
[C---:B------:R-:W-:Y:S01]  /*a4f0*/  FMUL R51, R78.reuse, R51 ;  /* 0x000000334e337220 */ /* 0x040fe20000400000 */
[C---:B------:R-:W-:Y:S01]  /*a500*/  FMUL R48, R78.reuse, R52 ;  /* 0x000000344e307220 */ /* 0x040fe20000400000 */
[C---:B------:R-:W-:Y:S01]  /*a510*/  FMUL R49, R78.reuse, R53 ;  /* 0x000000354e317220 */ /* 0x040fe20000400000 */
[C---:B------:R-:W-:Y:S01]  /*a520*/  FFMA R46, R81.reuse, R127, R46 ;  /* 0x0000007f512e7223 */ /* 0x040fe2000000002e */
[C---:B------:R-:W-:Y:S01]  /*a530*/  FMUL R50, R78.reuse, R54 ;  /* 0x000000364e327220 */ /* 0x040fe20000400000 */
[C---:B------:R-:W-:Y:S01]  /*a540*/  FFMA R51, R81.reuse, R130, R51 ;  /* 0x0000008251337223 */ /* 0x040fe20000000033 */
[C---:B------:R-:W-:Y:S01]  /*a550*/  FMUL R55, R78.reuse, R55 ;  /* 0x000000374e377220 */ /* 0x040fe20000400000 */
[C---:B------:R-:W-:Y:S01]  /*a560*/  FFMA R48, R81.reuse, R129, R48 ;  /* 0x0000008151307223 */ /* 0x040fe20000000030 */
[C---:B------:R-:W-:Y:S01]  /*a570*/  FMUL R52, R78.reuse, R56 ;  /* 0x000000384e347220 */ /* 0x040fe20000400000 */
[C---:B------:R-:W-:Y:S01]  /*a580*/  FFMA R49, R81.reuse, R132, R49 ;  /* 0x0000008451317223 */ /* 0x040fe20000000031 */
[C---:B------:R-:W-:Y:S01]  /*a590*/  FMUL R53, R78.reuse, R57 ;  /* 0x000000394e357220 */ /* 0x040fe20000400000 */
[----:B------:R-:W-:Y:S01]  /*a5a0*/  FFMA R50, R81, R131, R50 ;  /* 0x0000008351327223 */ /* 0x000fe20000000032 */
[C---:B------:R-:W-:Y:S01]  /*a5b0*/  FMUL R54, R78.reuse, R58 ;  /* 0x0000003a4e367220 */ /* 0x040fe20000400000 */
[----:B------:R-:W-:Y:S01]  /*a5c0*/  F2FP.BF16.F32.PACK_AB R41, R47, R42 ;  /* 0x0000002a2f29723e */ /* 0x000fe200000010ff */
[----:B------:R-:W-:Y:S01]  /*a5d0*/  FFMA R55, R81, R134, R55 ;  /* 0x0000008651377223 */ /* 0x000fe20000000037 */
[C---:B------:R-:W-:Y:S01]  /*a5e0*/  FMUL R59, R78.reuse, R59 ;  /* 0x0000003b4e3b7220 */ /* 0x040fe20000400000 */
[----:B------:R-:W-:Y:S01]  /*a5f0*/  F2FP.BF16.F32.PACK_AB R42, R45, R44 ;  /* 0x0000002c2d2a723e */ /* 0x000fe200000010ff */
[----:B------:R-:W-:Y:S01]  /*a600*/  FFMA R52, R81, R133, R52 ;  /* 0x0000008551347223 */ /* 0x000fe20000000034 */
[----:B------:R-:W-:Y:S01]  /*a610*/  F2FP.BF16.F32.PACK_AB R43, R51, R46 ;  /* 0x0000002e332b723e */ /* 0x000fe200000010ff */
[----:B------:R-:W-:Y:S01]  /*a620*/  FMUL R56, R78, R60 ;  /* 0x0000003c4e387220 */ /* 0x000fe20000400000 */
[----:B------:R-:W-:Y:S01]  /*a630*/  LOP3.LUT R140, R144, 0xffff0000, RZ, 0xc0, !PT ;  /* 0xffff0000908c7812 */ /* 0x000fe200078ec0ff */
[----:B------:R-:W-:Y:S01]  /*a640*/  FFMA R53, R81, R136, R53 ;  /* 0x0000008851357223 */ /* 0x000fe20000000035 */
[----:B------:R-:W-:Y:S01]  /*a650*/  SHF.L.U32 R139, R145, 0x10, RZ ;  /* 0x00000010918b7819 */ /* 0x000fe200000006ff */
[----:B------:R1:W-:Y:S01]  /*a660*/  STS.128 [R176+0xc400], R40 ;  /* 0x00c40028b0007388 */ /* 0x0003e20000000c00 */
[C---:B------:R-:W-:Y:S01]  /*a670*/  FMUL R57, R78.reuse, R61 ;  /* 0x0000003d4e397220 */ /* 0x040fe20000400000 */
[----:B------:R-:W-:Y:S01]  /*a680*/  FFMA R54, R81, R135, R54 ;  /* 0x0000008751367223 */ /* 0x000fe20000000036 */
[----:B------:R-:W-:Y:S01]  /*a690*/  LOP3.LUT R142, R145, 0xffff0000, RZ, 0xc0, !PT ;  /* 0xffff0000918e7812 */ /* 0x000fe200078ec0ff */
[----:B------:R-:W-:Y:S01]  /*a6a0*/  FMUL R58, R78, R62 ;  /* 0x0000003e4e3a7220 */ /* 0x000fe20000400000 */
[C---:B------:R-:W-:Y:S01]  /*a6b0*/  FFMA R59, R81.reuse, R138, R59 ;  /* 0x0000008a513b7223 */ /* 0x040fe2000000003b */
[----:B------:R-:W-:Y:S01]  /*a6c0*/  SHF.L.U32 R141, R146, 0x10, RZ ;  /* 0x00000010928d7819 */ /* 0x000fe200000006ff */
[----:B------:R-:W-:Y:S01]  /*a6d0*/  FMUL R63, R78, R63 ;  /* 0x0000003f4e3f7220 */ /* 0x000fe20000400000 */
        /* <DEDUP_REMOVED lines=9> */
[C---:B------:R-:W-:Y:S01]  /*a770*/  FMUL R62, R78.reuse, R66 ;  /* 0x000000424e3e7220 */ /* 0x040fe20000400000 */
[----:B------:R-:W-:Y:S01]  /*a780*/  F2FP.BF16.F32.PACK_AB R49, R55, R50 ;  /* 0x000000323731723e */ /* 0x000fe200000010ff */
[----:B------:R-:W-:Y:S01]  /*a790*/  FFMA R63, R81, R142, R63 ;  /* 0x0000008e513f7223 */ /* 0x000fe2000000003f */
[----:B------:R-:W-:Y:S01]  /*a7a0*/  FMUL R67, R78, R67 ;  /* 0x000000434e437220 */ /* 0x000fe20000400000 */
[----:B------:R-:W-:Y:S01]  /*a7b0*/  F2FP.BF16.F32.PACK_AB R50, R53, R52 ;  /* 0x000000343532723e */ /* 0x000fe200000010ff */
[----:B------:R-:W-:Y:S01]  /*a7c0*/  FFMA R60, R81, R141, R60 ;  /* 0x0000008d513c7223 */ /* 0x000fe2000000003c */
[----:B------:R-:W-:Y:S01]  /*a7d0*/  F2FP.BF16.F32.PACK_AB R51, R59, R54 ;  /* 0x000000363b33723e */ /* 0x000fe200000010ff */
[C---:B------:R-:W-:Y:S01]  /*a7e0*/  FFMA R61, R81.reuse, R144, R61 ;  /* 0x00000090513d7223 */ /* 0x040fe2000000003d */
[C---:B------:R-:W-:Y:S01]  /*a7f0*/  FFMA R62, R81.reuse, R143, R62 ;  /* 0x0000008f513e7223 */ /* 0x040fe2000000003e */
[----:B------:R-:W-:Y:S01]  /*a800*/  FFMA R67, R81, R146, R67 ;  /* 0x0000009251437223 */ /* 0x000fe20000000043 */
[----:B------:R-:W-:Y:S01]  /*a810*/  F2FP.BF16.F32.PACK_AB R56, R57, R56 ;  /* 0x000000383938723e */ /* 0x000fe200000010ff */
[----:B------:R1:W-:Y:S01]  /*a820*/  STS.128 [R175+0xc400], R48 ;  /* 0x00c40030af007388 */ /* 0x0003e20000000c00 */
[----:B------:R-:W-:Y:S02]  /*a830*/  F2FP.BF16.F32.PACK_AB R57, R63, R58 ;  /* 0x0000003a3f39723e */ /* 0x000fe400000010ff */
        /* <DEDUP_REMOVED lines=20> */
.L_x_124:
[----:B------:R-:W-:Y:S05]  /*a980*/  BSYNC.RECONVERGENT B0 ;  /* 0x0000000000007941 */ /* 0x000fea0003800200 */
.L_x_123:
[----:B------:R-:W-:Y:S01]  /*a990*/  BAR.SYNC.DEFER_BLOCKING 0x1, 0x80 ;  /* 0x0042000000007b1d */ /* 0x000fe20000010000 */
[----:B------:R-:W-:Y:S01]  /*a9a0*/  UISETP.NE.AND UP0, UPT, UR49, -0x4, UPT ;  /* 0xfffffffc3100788c */ /* 0x000fe2000bf05270 */
[----:B------:R-:W-:Y:S08]  /*a9b0*/  IADD3 R76, PT, PT, R76, 0x1, RZ ;  /* 0x000000014c4c7810 */ /* 0x000ff00007ffe0ff */
[----:B------:R-:W-:Y:S05]  /*a9c0*/  BRA.U !UP0, `(.L_x_125) ;  /* 0x0000000108287547 */ /* 0x000fea000b800000 */
[----:B------:R-:W-:Y:S01]  /*a9d0*/  ISETP.NE.AND P0, PT, R179, RZ, PT ;  /* 0x000000ffb300720c */ /* 0x000fe20003f05270 */
[----:B------:R-:W-:Y:S01]  /*a9e0*/  IMAD.U32 R3, RZ, RZ, UR51 ;  /* 0x00000033ff037e24 */ /* 0x000fe2000f8e00ff */
[----:B------:R-:W-:Y:S01]  /*a9f0*/  UIADD3 UR51, UPT, UPT, UR51, 0x1, URZ ;  /* 0x0000000133337890 */ /* 0x000fe2000fffe0ff */
[----:B------:R-:W-:Y:S03]  /*aa00*/  IMAD.U32 R0, RZ, RZ, UR37 ;  /* 0x00000025ff007e24 */ /* 0x000fe6000f8e00ff */
[----:B------:R-:W-:Y:S04]  /*aa10*/  UISETP.NE.AND UP0, UPT, UR51, 0x4, UPT ;  /* 0x000000043300788c */ /* 0x000fe8000bf05270 */
[----:B------:R-:W-:Y:S03]  /*aa20*/  USEL UR51, UR51, URZ, UP0 ;  /* 0x000000ff33337287 */ /* 0x000fe60008000000 */
[----:B------:R-:W-:Y:S05]  /*aa30*/  @P0 LEA R3, R3, UR48, 0x3 ;  /* 0x0000003003030c11 */ /* 0x000fea000f8e18ff */
[----:B------:R-:W-:Y:S05]  /*aa40*/  @P0 VIADD R3, R3, 0x80 ;  /* 0x0000008003030836 */ /* 0x000fea0000000000 */
[----:B------:R-:W-:Y:S04]  /*aa50*/  @P0 PRMT R0, R0, 0x654, R3 ;  /* 0x0000065400000816 */ /* 0x000fe80000000003 */
[----:B------:R2:W-:Y:S03]  /*aa60*/  @P0 SYNCS.ARRIVE.TRANS64.RED.A1T0 RZ, [R0+URZ], RZ ;  /* 0x000000ff00ff09a7 */ /* 0x0005e600081004ff */
.L_x_125:
[----:B------:R-:W-:Y:S01]  /*aa70*/  ISETP.NE.AND P2, PT, R171, RZ, PT ;  /* 0x000000ffab00720c */ /* 0x000fe20003f45270 */
[----:B------:R-:W-:Y:S01]  /*aa80*/  UIADD3 UR49, UPT, UPT, UR49, 0x4, URZ ;  /* 0x0000000431317890 */ /* 0x000fe2000fffe0ff */
[----:B------:R-:W-:Y:S01]  /*aa90*/  ISETP.NE.AND P0, PT, R173, 0x2, PT ;  /* 0x00000002ad00780c */ /* 0x000fe20003f05270 */
[----:B------:R-:W-:Y:S01]  /*aaa0*/  IMAD.IADD R20, R75, 0x1, R154 ;  /* 0x000000014b147824 */ /* 0x000fe200078e029a */
[----:B------:R-:W-:Y:S01]  /*aab0*/  ISETP.NE.AND P1, PT, R76, 0x2, PT ;  /* 0x000000024c00780c */ /* 0x000fe20003f25270 */
[----:B------:R-:W-:Y:S01]  /*aac0*/  IMAD.IADD R21, R77, 0x1, R156 ;  /* 0x000000014d157824 */ /* 0x000fe200078e029c */
[----:B--2---:R-:W-:Y:S02]  /*aad0*/  SEL R0, RZ, 0x1, P0 ;  /* 0x00000001ff007807 */ /* 0x004fe40000000000 */
[----:B------:R-:W-:Y:S02]  /*aae0*/  SEL R3, RZ, 0x1, P1 ;  /* 0x00000001ff037807 */ /* 0x000fe40000800000 */
[----:B------:R-:W-:Y:S02]  /*aaf0*/  LOP3.LUT R165, R165, R0, RZ, 0x3c, !PT ;  /* 0x00000000a5a57212 */ /* 0x000fe400078e3cff */
[----:B------:R-:W-:Y:S02]  /*ab00*/  LOP3.LUT R166, R166, R3, RZ, 0x3c, !PT ;  /* 0x00000003a6a67212 */ /* 0x000fe400078e3cff */
[----:B------:R-:W-:Y:S02]  /*ab10*/  @P2 R2UR UR36, R164 ;  /* 0x00000000a42422ca */ /* 0x000fe400000e0000 */
[----:B------:R-:W-:Y:S02]  /*ab20*/  SEL R173, R173, RZ, P0 ;  /* 0x000000ffadad7207 */ /* 0x000fe40000000000 */
[----:B------:R-:W-:Y:S01]  /*ab30*/  SEL R76, R76, RZ, P1 ;  /* 0x000000ff4c4c7207 */ /* 0x000fe20000800000 */
[----:B------:R-:W-:Y:S10]  /*ab40*/  @P2 BRA `(.L_x_126) ;  /* 0xffffffa000242947 */ /* 0x000ff4000383ffff */
[----:B------:R-:W-:-:S09]  /*ab50*/  UISETP.NE.AND UP0, UPT, UR50, URZ, UPT ;  /* 0x000000ff3200728c */ /* 0x000fd2000bf05270 */
[----:B------:R-:W-:Y:S05]  /*ab60*/  BRA.U !UP0, `(.L_x_127) ;  /* 0x0000000108487547 */ /* 0x000fea000b800000 */
[----:B------:R-:W2:Y:S02]  /*ab70*/  LDCU.64 UR4, c[0x0][0x890] ;  /* 0x00011200ff0477ac */ /* 0x000ea40008000a00 */
[----:B--2---:R-:W-:-:S04]  /*ab80*/  UISETP.NE.U32.AND UP0, UPT, UR4, URZ, UPT ;  /* 0x000000ff0400728c */ /* 0x004fc8000bf05070 */
[----:B------:R-:W-:-:S09]  /*ab90*/  UISETP.NE.AND.EX UP0, UPT, UR5, URZ, UPT, UP0 ;  /* 0x000000ff0500728c */ /* 0x000fd2000bf05300 */
[----:B------:R-:W-:Y:S05]  /*aba0*/  BRA.U UP0, `(.L_x_128) ;  /* 0x00000001000c7547 */ /* 0x000fea000b800000 */
[----:B------:R-:W-:-:S13]  /*abb0*/  FSETP.NEU.AND P0, PT, R81, RZ, PT ;  /* 0x000000ff5100720b */ /* 0x000fda0003f0d000 */
[----:B------:R-:W-:Y:S05]  /*abc0*/  @!P0 EXIT ;  /* 0x000000000000894d */ /* 0x000fea0003800000 */
[----:B------:R-:W-:Y:S05]  /*abd0*/  BRA `(.L_x_127) ;  /* 0x00000000002c7947 */ /* 0x000fea0003800000 */
.L_x_128:
[----:B------:R-:W-:Y:S01]  /*abe0*/  ISETP.NE.AND P0, PT, R172, RZ, PT ;  /* 0x000000ffac00720c */ /* 0x000fe20003f05270 */
[----:B------:R-:W-:-:S12]  /*abf0*/  BSSY.RECONVERGENT B0, `(.L_x_127) ;  /* 0x0000009000007945 */ /* 0x000fd80003800200 */
[----:B------:R-:W-:Y:S05]  /*ac00*/  @P0 BRA `(.L_x_129) ;  /* 0x0000000000140947 */ /* 0x000fea0003800000 */
[----:B------:R-:W2:Y:S02]  /*ac10*/  LDCU.64 UR4, c[0x0][0x888] ;  /* 0x00011100ff0477ac */ /* 0x000ea40008000a00 */
[----:B--2---:R-:W-:-:S04]  /*ac20*/  ISETP.NE.U32.AND P0, PT, RZ, UR4, PT ;  /* 0x00000004ff007c0c */ /* 0x004fc8000bf05070 */
[----:B------:R-:W-:-:S13]  /*ac30*/  ISETP.NE.AND.EX P0, PT, RZ, UR5, PT, P0 ;  /* 0x00000005ff007c0c */ /* 0x000fda000bf05300 */
[----:B------:R-:W-:Y:S05]  /*ac40*/  @!P0 EXIT ;  /* 0x000000000000894d */ /* 0x000fea0003800000 */
[----:B------:R-:W-:Y:S05]  /*ac50*/  BRA `(.L_x_130) ;  /* 0x0000000000087947 */ /* 0x000fea0003800000 */
.L_x_129:
[----:B------:R-:W-:-:S13]  /*ac60*/  FSETP.NEU.AND P0, PT, R81, RZ, PT ;  /* 0x000000ff5100720b */ /* 0x000fda0003f0d000 */
[----:B------:R-:W-:Y:S05]  /*ac70*/  @!P0 EXIT ;  /* 0x000000000000894d */ /* 0x000fea0003800000 */
.L_x_130:
[----:B------:R-:W-:Y:S05]  /*ac80*/  BSYNC.RECONVERGENT B0 ;  /* 0x0000000000007941 */ /* 0x000fea0003800200 */
.L_x_127:
[----:B------:R-:W-:Y:S01]  /*ac90*/  ULEA UR4, UR51, UR48, 0x3 ;  /* 0x0000003033047291 */ /* 0x000fe2000f8e18ff */
[----:B------:R-:W-:-:S04]  /*aca0*/  DEPBAR.LE SB0, 0x0 ;  /* 0x000080000000791a */ /* 0x000fc80000000000 */
[----:B------:R-:W-:-:S04]  /*acb0*/  UIADD3 UR4, UPT, UPT, UR4, 0x80, URZ ;  /* 0x0000008004047890 */ /* 0x000fc8000fffe0ff */
[----:B------:R-:W-:-:S09]  /*acc0*/  UPRMT UR4, UR37, 0x654, UR4 ;  /* 0x0000065425047896 */ /* 0x000fd20008000004 */
[----:B------:R-:W-:Y:S01]  /*acd0*/  SYNCS.ARRIVE.TRANS64.RED.A1T0 RZ, [UR4], RZ ;  /* 0x000000ffffff79a7 */ /* 0x000fe20008100404 */
[----:B------:R-:W-:Y:S05]  /*ace0*/  EXIT ;  /* 0x000000000000794d */ /* 0x000fea0003800000 */
.L_x_19:
[----:B--2---:R2:W1:Y:S02]  /*acf0*/  SYNCS.PHASECHK.TRANS64.TRYWAIT P0, [R3+URZ+0x100], R2 ;  /* 0x00010002030075a7 */ /* 0x00446400080011ff */
[----:B-1----:R-:W-:Y:S05]  /*ad00*/  @!P0 NANOSLEEP.SYNCS 0x989680 ;  /* 0x009896800000895d */ /* 0x002fea0003900000 */
[----:B------:R-:W1:Y:S02]  /*ad10*/  @!P0 SYNCS.PHASECHK.TRANS64 P0, [R3+URZ+0x100], R2 ;  /* 0x00010002030085a7 */ /* 0x000e6400080010ff */
[----:B-1----:R-:W-:Y:S05]  /*ad20*/  @!P0 BRA `(.L_x_19) ;  /* 0xfffffffc00f08947 */ /* 0x002fea000383ffff */
[----:B------:R-:W-:Y:S05]  /*ad30*/  BRA `(.L_x_131) ;  /* 0xffffff68002c7947 */ /* 0x000fea000383ffff */
.L_x_22:
[----:B-1----:R-:W-:-:S07]  /*ad40*/  MOV R2, UR33 ;  /* 0x0000002100027c02 */ /* 0x002fce0008000f00 */
.L_x_132:
[----:B-1----:R1:W2:Y:S02]  /*ad50*/  SYNCS.PHASECHK.TRANS64.TRYWAIT P0, [R2+URZ+0x30], R5 ;  /* 0x00003005020075a7 */ /* 0x0022a400080011ff */
[----:B--2---:R-:W-:Y:S05]  /*ad60*/  @!P0 NANOSLEEP.SYNCS 0x989680 ;  /* 0x009896800000895d */ /* 0x004fea0003900000 */
[----:B------:R-:W2:Y:S02]  /*ad70*/  @!P0 SYNCS.PHASECHK.TRANS64 P0, [R2+URZ+0x30], R5 ;  /* 0x00003005020085a7 */ /* 0x000ea400080010ff */
[----:B--2---:R-:W-:Y:S05]  /*ad80*/  @!P0 BRA `(.L_x_132) ;  /* 0xfffffffc00f08947 */ /* 0x004fea000383ffff */
[----:B------:R-:W-:Y:S05]  /*ad90*/  BRA `(.L_x_21) ;  /* 0xffffff68007c7947 */ /* 0x000fea000383ffff */
.L_x_28:
[----:B-1----:R-:W-:-:S07]  /*ada0*/  MOV R2, UR17 ;  /* 0x0000001100027c02 */ /* 0x002fce0008000f00 */
.L_x_133:
[----:B-1----:R1:W2:Y:S02]  /*adb0*/  SYNCS.PHASECHK.TRANS64.TRYWAIT P0, [R2+URZ+0x30], R5 ;  /* 0x00003005020075a7 */ /* 0x0022a400080011ff */
[----:B--2---:R-:W-:Y:S05]  /*adc0*/  @!P0 NANOSLEEP.SYNCS 0x989680 ;  /* 0x009896800000895d */ /* 0x004fea0003900000 */
[----:B------:R-:W2:Y:S02]  /*add0*/  @!P0 SYNCS.PHASECHK.TRANS64 P0, [R2+URZ+0x30], R5 ;  /* 0x00003005020085a7 */ /* 0x000ea400080010ff */
[----:B--2---:R-:W-:Y:S05]  /*ade0*/  @!P0 BRA `(.L_x_133) ;  /* 0xfffffffc00f08947 */ /* 0x004fea000383ffff */
[----:B------:R-:W-:Y:S05]  /*adf0*/  BRA `(.L_x_27) ;  /* 0xffffff6c00247947 */ /* 0x000fea000383ffff */
.L_x_32:
[----:B-1----:R1:W2:Y:S02]  /*ae00*/  SYNCS.PHASECHK.TRANS64.TRYWAIT P0, [R2+URZ+0xb0], R3 ;  /* 0x0000b003020075a7 */ /* 0x0022a400080011ff */
[----:B--2---:R-:W-:Y:S05]  /*ae10*/  @!P0 NANOSLEEP.SYNCS 0x989680 ;  /* 0x009896800000895d */ /* 0x004fea0003900000 */
[----:B------:R-:W2:Y:S02]  /*ae20*/  @!P0 SYNCS.PHASECHK.TRANS64 P0, [R2+URZ+0xb0], R3 ;  /* 0x0000b003020085a7 */ /* 0x000ea400080010ff */
[----:B--2---:R-:W-:Y:S05]  /*ae30*/  @!P0 BRA `(.L_x_32) ;  /* 0xfffffffc00f08947 */ /* 0x004fea000383ffff */
[----:B------:R-:W-:Y:S05]  /*ae40*/  BRA `(.L_x_134) ;  /* 0xffffff6c00b47947 */ /* 0x000fea000383ffff */
.L_x_36:
[----:B----4-:R-:W-:-:S07]  /*ae50*/  MOV R0, UR5 ;  /* 0x0000000500007c02 */ /* 0x010fce0008000f00 */
.L_x_135:
[----:B-1----:R1:W2:Y:S02]  /*ae60*/  SYNCS.PHASECHK.TRANS64.TRYWAIT P0, [R0+URZ], R3 ;  /* 0x00000003000075a7 */ /* 0x0022a400080011ff */
[----:B--2---:R-:W-:Y:S05]  /*ae70*/  @!P0 NANOSLEEP.SYNCS 0x989680 ;  /* 0x009896800000895d */ /* 0x004fea0003900000 */
[----:B------:R-:W2:Y:S02]  /*ae80*/  @!P0 SYNCS.PHASECHK.TRANS64 P0, [R0+URZ], R3 ;  /* 0x00000003000085a7 */ /* 0x000ea400080010ff */
[----:B--2---:R-:W-:Y:S05]  /*ae90*/  @!P0 BRA `(.L_x_135) ;  /* 0xfffffffc00f08947 */ /* 0x004fea000383ffff */
[----:B------:R-:W-:Y:S05]  /*aea0*/  BRA `(.L_x_136) ;  /* 0xffffff7400247947 */ /* 0x000fea000383ffff */
.L_x_37:
[----:B----4-:R-:W-:-:S07]  /*aeb0*/  MOV R0, UR5 ;  /* 0x0000000500007c02 */ /* 0x010fce0008000f00 */
.L_x_137:
[----:B-1----:R1:W2:Y:S02]  /*aec0*/  SYNCS.PHASECHK.TRANS64.TRYWAIT P0, [R0+URZ], R3 ;  /* 0x00000003000075a7 */ /* 0x0022a400080011ff */
[----:B--2---:R-:W-:Y:S05]  /*aed0*/  @!P0 NANOSLEEP.SYNCS 0x989680 ;  /* 0x009896800000895d */ /* 0x004fea0003900000 */
[----:B------:R-:W2:Y:S02]  /*aee0*/  @!P0 SYNCS.PHASECHK.TRANS64 P0, [R0+URZ], R3 ;  /* 0x00000003000085a7 */ /* 0x000ea400080010ff */
[----:B--2---:R-:W-:Y:S05]  /*aef0*/  @!P0 BRA `(.L_x_137) ;  /* 0xfffffffc00f08947 */ /* 0x004fea000383ffff */
[----:B------:R-:W-:Y:S05]  /*af00*/  BRA `(.L_x_138) ;  /* 0xffffff7400307947 */ /* 0x000fea000383ffff */
.L_x_38:
[----:B----4-:R-:W-:-:S07]  /*af10*/  MOV R0, UR5 ;  /* 0x0000000500007c02 */ /* 0x010fce0008000f00 */
.L_x_139:
[----:B-1----:R1:W2:Y:S02]  /*af20*/  SYNCS.PHASECHK.TRANS64.TRYWAIT P0, [R0+URZ], R3 ;  /* 0x00000003000075a7 */ /* 0x0022a400080011ff */
[----:B--2---:R-:W-:Y:S05]  /*af30*/  @!P0 NANOSLEEP.SYNCS 0x989680 ;  /* 0x009896800000895d */ /* 0x004fea0003900000 */
[----:B------:R-:W2:Y:S02]  /*af40*/  @!P0 SYNCS.PHASECHK.TRANS64 P0, [R0+URZ], R3 ;  /* 0x00000003000085a7 */ /* 0x000ea400080010ff */
[----:B--2---:R-:W-:Y:S05]  /*af50*/  @!P0 BRA `(.L_x_139) ;  /* 0xfffffffc00f08947 */ /* 0x004fea000383ffff */
[----:B------:R-:W-:Y:S05]  /*af60*/  BRA `(.L_x_140) ;  /* 0xffffff74003c7947 */ /* 0x000fea000383ffff */
.L_x_39:
[----:B----4-:R-:W-:-:S07]  /*af70*/  MOV R0, UR5 ;  /* 0x0000000500007c02 */ /* 0x010fce0008000f00 */
.L_x_141:
[----:B-1----:R1:W2:Y:S02]  /*af80*/  SYNCS.PHASECHK.TRANS64.TRYWAIT P0, [R0+URZ], R3 ;  /* 0x00000003000075a7 */ /* 0x0022a400080011ff */
[----:B--2---:R-:W-:Y:S05]  /*af90*/  @!P0 NANOSLEEP.SYNCS 0x989680 ;  /* 0x009896800000895d */ /* 0x004fea0003900000 */
[----:B------:R-:W2:Y:S02]  /*afa0*/  @!P0 SYNCS.PHASECHK.TRANS64 P0, [R0+URZ], R3 ;  /* 0x00000003000085a7 */ /* 0x000ea400080010ff */
[----:B--2---:R-:W-:Y:S05]  /*afb0*/  @!P0 BRA `(.L_x_141) ;  /* 0xfffffffc00f08947 */ /* 0x004fea000383ffff */
[----:B------:R-:W-:Y:S05]  /*afc0*/  BRA `(.L_x_142) ;  /* 0xffffff7400487947 */ /* 0x000fea000383ffff */
.L_x_40:
[----:B----4-:R-:W-:-:S07]  /*afd0*/  MOV R0, UR5 ;  /* 0x0000000500007c02 */ /* 0x010fce0008000f00 */
.L_x_143:
[----:B-1----:R1:W2:Y:S02]  /*afe0*/  SYNCS.PHASECHK.TRANS64.TRYWAIT P0, [R0+URZ], R3 ;  /* 0x00000003000075a7 */ /* 0x0022a400080011ff */
[----:B--2---:R-:W-:Y:S05]  /*aff0*/  @!P0 NANOSLEEP.SYNCS 0x989680 ;  /* 0x009896800000895d */ /* 0x004fea0003900000 */
[----:B------:R-:W2:Y:S02]  /*b000*/  @!P0 SYNCS.PHASECHK.TRANS64 P0, [R0+URZ], R3 ;  /* 0x00000003000085a7 */ /* 0x000ea400080010ff */
[----:B--2---:R-:W-:Y:S05]  /*b010*/  @!P0 BRA `(.L_x_143) ;  /* 0xfffffffc00f08947 */ /* 0x004fea000383ffff */
[----:B------:R-:W-:Y:S05]  /*b020*/  BRA `(.L_x_144) ;  /* 0xffffff7400547947 */ /* 0x000fea000383ffff */
.L_x_43:
[----:B-1----:R1:W2:Y:S02]  /*b030*/  SYNCS.PHASECHK.TRANS64.TRYWAIT P0, [R0+URZ+0xf0], R5 ;  /* 0x0000f005000075a7 */ /* 0x0022a400080011ff */
[----:B--2---:R-:W-:Y:S05]  /*b040*/  @!P0 NANOSLEEP.SYNCS 0x989680 ;  /* 0x009896800000895d */ /* 0x004fea0003900000 */
[----:B------:R-:W2:Y:S02]  /*b050*/  @!P0 SYNCS.PHASECHK.TRANS64 P0, [R0+URZ+0xf0], R5 ;  /* 0x0000f005000085a7 */ /* 0x000ea400080010ff */
[----:B--2---:R-:W-:Y:S05]  /*b060*/  @!P0 BRA `(.L_x_43) ;  /* 0xfffffffc00f08947 */ /* 0x004fea000383ffff */
[----:B------:R-:W-:Y:S05]  /*b070*/  BRA `(.L_x_145) ;  /* 0xffffff7400b07947 */ /* 0x000fea000383ffff */
.L_x_44:
[----:B------:R-:W-:-:S07]  /*b080*/  MOV R0, UR5 ;  /* 0x0000000500007c02 */ /* 0x000fce0008000f00 */
.L_x_146:
[----:B-1----:R1:W2:Y:S02]  /*b090*/  SYNCS.PHASECHK.TRANS64.TRYWAIT P0, [R0+URZ+0xc0], R5 ;  /* 0x0000c005000075a7 */ /* 0x0022a400080011ff */
[----:B--2---:R-:W-:Y:S05]  /*b0a0*/  @!P0 NANOSLEEP.SYNCS 0x989680 ;  /* 0x009896800000895d */ /* 0x004fea0003900000 */
[----:B------:R-:W2:Y:S02]  /*b0b0*/  @!P0 SYNCS.PHASECHK.TRANS64 P0, [R0+URZ+0xc0], R5 ;  /* 0x0000c005000085a7 */ /* 0x000ea400080010ff */
[----:B--2---:R-:W-:Y:S05]  /*b0c0*/  @!P0 BRA `(.L_x_146) ;  /* 0xfffffffc00f08947 */ /* 0x004fea000383ffff */
[----:B------:R-:W-:Y:S05]  /*b0d0*/  BRA `(.L_x_147) ;  /* 0xffffff7400c07947 */ /* 0x000fea000383ffff */
.L_x_45:
[----:B-1----:R1:W2:Y:S02]  /*b0e0*/  SYNCS.PHASECHK.TRANS64.TRYWAIT P1, [R0+URZ+0xb0], R5 ;  /* 0x0000b005000075a7 */ /* 0x0022a400080211ff */
[----:B--2---:R-:W-:Y:S05]  /*b0f0*/  @!P1 NANOSLEEP.SYNCS 0x989680 ;  /* 0x009896800000995d */ /* 0x004fea0003900000 */
[----:B------:R-:W2:Y:S02]  /*b100*/  @!P1 SYNCS.PHASECHK.TRANS64 P1, [R0+URZ+0xb0], R5 ;  /* 0x0000b005000095a7 */ /* 0x000ea400080210ff */
[----:B--2---:R-:W-:Y:S05]  /*b110*/  @!P1 BRA `(.L_x_45) ;  /* 0xfffffffc00f09947 */ /* 0x004fea000383ffff */
[----:B------:R-:W-:Y:S05]  /*b120*/  BRA `(.L_x_148) ;  /* 0xffffff7400f07947 */ /* 0x000fea000383ffff */
.L_x_48:
[----:B------:R-:W-:-:S07]  /*b130*/  MOV R0, UR5 ;  /* 0x0000000500007c02 */ /* 0x000fce0008000f00 */
.L_x_149:
[----:B-1----:R1:W2:Y:S02]  /*b140*/  SYNCS.PHASECHK.TRANS64.TRYWAIT P0, [R0+URZ+0xc0], R3 ;  /* 0x0000c003000075a7 */ /* 0x0022a400080011ff */
[----:B--2---:R-:W-:Y:S05]  /*b150*/  @!P0 NANOSLEEP.SYNCS 0x989680 ;  /* 0x009896800000895d */ /* 0x004fea0003900000 */
[----:B------:R-:W2:Y:S02]  /*b160*/  @!P0 SYNCS.PHASECHK.TRANS64 P0, [R0+URZ+0xc0], R3 ;  /* 0x0000c003000085a7 */ /* 0x000ea400080010ff */
[----:B--2---:R-:W-:Y:S05]  /*b170*/  @!P0 BRA `(.L_x_149) ;  /* 0xfffffffc00f08947 */ /* 0x004fea000383ffff */
[----:B------:R-:W-:Y:S05]  /*b180*/  BRA `(.L_x_47) ;  /* 0xffffff7800447947 */ /* 0x000fea000383ffff */
.L_x_55:
[----:B-1----:R1:W2:Y:S02]  /*b190*/  SYNCS.PHASECHK.TRANS64.TRYWAIT P1, [R0+URZ+0xb0], R5 ;  /* 0x0000b005000075a7 */ /* 0x0022a400080211ff */
[----:B--2---:R-:W-:Y:S05]  /*b1a0*/  @!P1 NANOSLEEP.SYNCS 0x989680 ;  /* 0x009896800000995d */ /* 0x004fea0003900000 */
[----:B------:R-:W2:Y:S02]  /*b1b0*/  @!P1 SYNCS.PHASECHK.TRANS64 P1, [R0+URZ+0xb0], R5 ;  /* 0x0000b005000095a7 */ /* 0x000ea400080210ff */
[----:B--2---:R-:W-:Y:S05]  /*b1c0*/  @!P1 BRA `(.L_x_55) ;  /* 0xfffffffc00f09947 */ /* 0x004fea000383ffff */
[----:B------:R-:W-:Y:S05]  /*b1d0*/  BRA `(.L_x_150) ;  /* 0xffffff7c00a47947 */ /* 0x000fea000383ffff */
.L_x_56:
[----:B------:R-:W-:-:S07]  /*b1e0*/  MOV R3, UR8 ;  /* 0x0000000800037c02 */ /* 0x000fce0008000f00 */
.L_x_151:
[----:B-1----:R1:W2:Y:S02]  /*b1f0*/  SYNCS.PHASECHK.TRANS64.TRYWAIT P0, [R3+URZ+0xe0], R0 ;  /* 0x0000e000030075a7 */ /* 0x0022a400080011ff */
[----:B--2---:R-:W-:Y:S05]  /*b200*/  @!P0 NANOSLEEP.SYNCS 0x989680 ;  /* 0x009896800000895d */ /* 0x004fea0003900000 */
[----:B------:R-:W2:Y:S02]  /*b210*/  @!P0 SYNCS.PHASECHK.TRANS64 P0, [R3+URZ+0xe0], R0 ;  /* 0x0000e000030085a7 */ /* 0x000ea400080010ff */
[----:B--2---:R-:W-:Y:S05]  /*b220*/  @!P0 BRA `(.L_x_151) ;  /* 0xfffffffc00f08947 */ /* 0x004fea000383ffff */
[----:B------:R-:W-:Y:S05]  /*b230*/  BRA `(.L_x_152) ;  /* 0xffffff7c00dc7947 */ /* 0x000fea000383ffff */
.L_x_59:
[----:B------:R-:W-:Y:S07]  /*b240*/  MOV R0, UR7 ;  /* 0x0000000700007c02 */ /* 0x000fee0008000f00 */
.L_x_153:
[----:B-1----:R1:W2:Y:S02]  /*b250*/  SYNCS.PHASECHK.TRANS64.TRYWAIT P0, [R0+URZ], R3 ;  /* 0x00000003000075a7 */ /* 0x0022a400080011ff */
[----:B--2---:R-:W-:Y:S05]  /*b260*/  @!P0 NANOSLEEP.SYNCS 0x989680 ;  /* 0x009896800000895d */ /* 0x004fea0003900000 */
[----:B------:R-:W2:Y:S02]  /*b270*/  @!P0 SYNCS.PHASECHK.TRANS64 P0, [R0+URZ], R3 ;  /* 0x00000003000085a7 */ /* 0x000ea400080010ff */
[----:B--2---:R-:W-:Y:S05]  /*b280*/  @!P0 BRA `(.L_x_153) ;  /* 0xfffffffc00f08947 */ /* 0x004fea000383ffff */
[----:B------:R-:W-:Y:S05]  /*b290*/  BRA `(.L_x_58) ;  /* 0xffffff7c00f87947 */ /* 0x000fea000383ffff */
.L_x_62:
[----:B------:R-:W-:-:S07]  /*b2a0*/  MOV R0, UR5 ;  /* 0x0000000500007c02 */ /* 0x000fce0008000f00 */
.L_x_154:
[----:B--2---:R2:W3:Y:S02]  /*b2b0*/  SYNCS.PHASECHK.TRANS64.TRYWAIT P0, [R0+URZ], R3 ;  /* 0x00000003000075a7 */ /* 0x0044e400080011ff */
[----:B---3--:R-:W-:Y:S05]  /*b2c0*/  @!P0 NANOSLEEP.SYNCS 0x989680 ;  /* 0x009896800000895d */ /* 0x008fea0003900000 */
[----:B------:R-:W3:Y:S02]  /*b2d0*/  @!P0 SYNCS.PHASECHK.TRANS64 P0, [R0+URZ], R3 ;  /* 0x00000003000085a7 */ /* 0x000ee400080010ff */
[----:B---3--:R-:W-:Y:S05]  /*b2e0*/  @!P0 BRA `(.L_x_154) ;  /* 0xfffffffc00f08947 */ /* 0x008fea000383ffff */
[----:B------:R-:W-:Y:S05]  /*b2f0*/  BRA `(.L_x_155) ;  /* 0xffffff8000ac7947 */ /* 0x000fea000383ffff */
.L_x_63:
[----:B------:R-:W-:-:S07]  /*b300*/  MOV R0, UR7 ;  /* 0x0000000700007c02 */ /* 0x000fce0008000f00 */
.L_x_156:
[----:B--2---:R2:W3:Y:S02]  /*b310*/  SYNCS.PHASECHK.TRANS64.TRYWAIT P0, [R0+URZ], R3 ;  /* 0x00000003000075a7 */ /* 0x0044e400080011ff */
[----:B---3--:R-:W-:Y:S05]  /*b320*/  @!P0 NANOSLEEP.SYNCS 0x989680 ;  /* 0x009896800000895d */ /* 0x008fea0003900000 */
[----:B------:R-:W3:Y:S02]  /*b330*/  @!P0 SYNCS.PHASECHK.TRANS64 P0, [R0+URZ], R3 ;  /* 0x00000003000085a7 */ /* 0x000ee400080010ff */
[----:B---3--:R-:W-:Y:S05]  /*b340*/  @!P0 BRA `(.L_x_156) ;  /* 0xfffffffc00f08947 */ /* 0x008fea000383ffff */
[----:B------:R-:W-:Y:S05]  /*b350*/  BRA `(.L_x_157) ;  /* 0xffffff8000b87947 */ /* 0x000fea000383ffff */
.L_x_68:
[----:B--2---:R2:W3:Y:S02]  /*b360*/  SYNCS.PHASECHK.TRANS64.TRYWAIT P0, [R0+URZ+0xb0], R3 ;  /* 0x0000b003000075a7 */ /* 0x0044e400080011ff */
[----:B---3--:R-:W-:Y:S05]  /*b370*/  @!P0 NANOSLEEP.SYNCS 0x989680 ;  /* 0x009896800000895d */ /* 0x008fea0003900000 */
[----:B------:R-:W3:Y:S02]  /*b380*/  @!P0 SYNCS.PHASECHK.TRANS64 P0, [R0+URZ+0xb0], R3 ;  /* 0x0000b003000085a7 */ /* 0x000ee400080010ff */
[----:B---3--:R-:W-:Y:S05]  /*b390*/  @!P0 BRA `(.L_x_68) ;  /* 0xfffffffc00f08947 */ /* 0x008fea000383ffff */
[----:B------:R-:W-:Y:S05]  /*b3a0*/  BRA `(.L_x_158) ;  /* 0xffffff8400c47947 */ /* 0x000fea000383ffff */
.L_x_71:
[----:B------:R-:W-:Y:S07]  /*b3b0*/  MOV R0, UR7 ;  /* 0x0000000700007c02 */ /* 0x000fee0008000f00 */
.L_x_159:
[----:B--2---:R2:W3:Y:S02]  /*b3c0*/  SYNCS.PHASECHK.TRANS64.TRYWAIT P0, [R0+URZ+0xa8], R3 ;  /* 0x0000a803000075a7 */ /* 0x0044e400080011ff */
[----:B---3--:R-:W-:Y:S05]  /*b3d0*/  @!P0 NANOSLEEP.SYNCS 0x989680 ;  /* 0x009896800000895d */ /* 0x008fea0003900000 */
[----:B------:R-:W3:Y:S02]  /*b3e0*/  @!P0 SYNCS.PHASECHK.TRANS64 P0, [R0+URZ+0xa8], R3 ;  /* 0x0000a803000085a7 */ /* 0x000ee400080010ff */
[----:B---3--:R-:W-:Y:S05]  /*b3f0*/  @!P0 BRA `(.L_x_159) ;  /* 0xfffffffc00f08947 */ /* 0x008fea000383ffff */
[----:B------:R-:W-:Y:S05]  /*b400*/  BRA `(.L_x_70) ;  /* 0xffffff8800a47947 */ /* 0x000fea000383ffff */
.L_x_74:
[----:B------:R-:W-:Y:S07]  /*b410*/  MOV R3, UR7 ;  /* 0x0000000700037c02 */ /* 0x000fee0008000f00 */
.L_x_160:
[----:B-1----:R1:W2:Y:S02]  /*b420*/  SYNCS.PHASECHK.TRANS64.TRYWAIT P0, [R3+URZ+0x80], R12 ;  /* 0x0000800c030075a7 */ /* 0x0022a400080011ff */
[----:B--2---:R-:W-:Y:S05]  /*b430*/  @!P0 NANOSLEEP.SYNCS 0x989680 ;  /* 0x009896800000895d */ /* 0x004fea0003900000 */
[----:B------:R-:W2:Y:S02]  /*b440*/  @!P0 SYNCS.PHASECHK.TRANS64 P0, [R3+URZ+0x80], R12 ;  /* 0x0000800c030085a7 */ /* 0x000ea400080010ff */
[----:B--2---:R-:W-:Y:S05]  /*b450*/  @!P0 BRA `(.L_x_160) ;  /* 0xfffffffc00f08947 */ /* 0x004fea000383ffff */
[----:B------:R-:W-:Y:S05]  /*b460*/  BRA `(.L_x_161) ;  /* 0xffffff8c001c7947 */ /* 0x000fea000383ffff */
.L_x_75:
[----:B-1----:R-:W-:Y:S07]  /*b470*/  MOV R3, UR7 ;  /* 0x0000000700037c02 */ /* 0x002fee0008000f00 */
.L_x_162:
[----:B-1----:R1:W2:Y:S02]  /*b480*/  SYNCS.PHASECHK.TRANS64.TRYWAIT P0, [R3+URZ+0x88], R12 ;  /* 0x0000880c030075a7 */ /* 0x0022a400080011ff */
[----:B--2---:R-:W-:Y:S05]  /*b490*/  @!P0 NANOSLEEP.SYNCS 0x989680 ;  /* 0x009896800000895d */ /* 0x004fea0003900000 */
[----:B------:R-:W2:Y:S02]  /*b4a0*/  @!P0 SYNCS.PHASECHK.TRANS64 P0, [R3+URZ+0x88], R12 ;  /* 0x0000880c030085a7 */ /* 0x000ea400080010ff */
[----:B--2---:R-:W-:Y:S05]  /*b4b0*/  @!P0 BRA `(.L_x_162) ;  /* 0xfffffffc00f08947 */ /* 0x004fea000383ffff */
[----:B------:R-:W-:Y:S05]  /*b4c0*/  BRA `(.L_x_163) ;  /* 0xffffff8c00587947 */ /* 0x000fea000383ffff */
.L_x_76:
[----:B-1----:R-:W-:Y:S07]  /*b4d0*/  MOV R3, UR7 ;  /* 0x0000000700037c02 */ /* 0x002fee0008000f00 */
.L_x_164:
[----:B-1----:R1:W2:Y:S02]  /*b4e0*/  SYNCS.PHASECHK.TRANS64.TRYWAIT P0, [R3+URZ+0x90], R12 ;  /* 0x0000900c030075a7 */ /* 0x0022a400080011ff */
[----:B--2---:R-:W-:Y:S05]  /*b4f0*/  @!P0 NANOSLEEP.SYNCS 0x989680 ;  /* 0x009896800000895d */ /* 0x004fea0003900000 */
[----:B------:R-:W2:Y:S02]  /*b500*/  @!P0 SYNCS.PHASECHK.TRANS64 P0, [R3+URZ+0x90], R12 ;  /* 0x0000900c030085a7 */ /* 0x000ea400080010ff */
[----:B--2---:R-:W-:Y:S05]  /*b510*/  @!P0 BRA `(.L_x_164) ;  /* 0xfffffffc00f08947 */ /* 0x004fea000383ffff */
[----:B------:R-:W-:Y:S05]  /*b520*/  BRA `(.L_x_165) ;  /* 0xffffff8c00a07947 */ /* 0x000fea000383ffff */
.L_x_77:
[----:B------:R-:W-:Y:S07]  /*b530*/  MOV R3, UR7 ;  /* 0x0000000700037c02 */ /* 0x000fee0008000f00 */
.L_x_166:
[----:B-1----:R1:W2:Y:S02]  /*b540*/  SYNCS.PHASECHK.TRANS64.TRYWAIT P0, [R3+URZ+0x98], R12 ;  /* 0x0000980c030075a7 */ /* 0x0022a400080011ff */
[----:B--2---:R-:W-:Y:S05]  /*b550*/  @!P0 NANOSLEEP.SYNCS 0x989680 ;  /* 0x009896800000895d */ /* 0x004fea0003900000 */
[----:B------:R-:W2:Y:S02]  /*b560*/  @!P0 SYNCS.PHASECHK.TRANS64 P0, [R3+URZ+0x98], R12 ;  /* 0x0000980c030085a7 */ /* 0x000ea400080010ff */
[----:B--2---:R-:W-:Y:S05]  /*b570*/  @!P0 BRA `(.L_x_166) ;  /* 0xfffffffc00f08947 */ /* 0x004fea000383ffff */
[----:B------:R-:W-:Y:S05]  /*b580*/  BRA `(.L_x_167) ;  /* 0xffffff9000287947 */ /* 0x000fea000383ffff */
.L_x_79:
[----:B------:R-:W-:-:S07]  /*b590*/  MOV R0, UR7 ;  /* 0x0000000700007c02 */ /* 0x000fce0008000f00 */
.L_x_168:
[----:B-1----:R1:W3:Y:S02]  /*b5a0*/  SYNCS.PHASECHK.TRANS64.TRYWAIT P0, [R0+URZ+0x80], R3 ;  /* 0x00008003000075a7 */ /* 0x0022e400080011ff */
[----:B---3--:R-:W-:Y:S05]  /*b5b0*/  @!P0 NANOSLEEP.SYNCS 0x989680 ;  /* 0x009896800000895d */ /* 0x008fea0003900000 */
[----:B------:R-:W3:Y:S02]  /*b5c0*/  @!P0 SYNCS.PHASECHK.TRANS64 P0, [R0+URZ+0x80], R3 ;  /* 0x00008003000085a7 */ /* 0x000ee400080010ff */
[----:B---3--:R-:W-:Y:S05]  /*b5d0*/  @!P0 BRA `(.L_x_168) ;  /* 0xfffffffc00f08947 */ /* 0x008fea000383ffff */
[----:B------:R-:W-:Y:S05]  /*b5e0*/  BRA `(.L_x_169) ;  /* 0xffffff9000987947 */ /* 0x000fea000383ffff */
.L_x_80:
[----:B-1----:R-:W-:-:S07]  /*b5f0*/  MOV R0, UR7 ;  /* 0x0000000700007c02 */ /* 0x002fce0008000f00 */
.L_x_170:
[----:B-1----:R1:W3:Y:S02]  /*b600*/  SYNCS.PHASECHK.TRANS64.TRYWAIT P0, [R0+URZ+0x88], R3 ;  /* 0x00008803000075a7 */ /* 0x0022e400080011ff */
[----:B---3--:R-:W-:Y:S05]  /*b610*/  @!P0 NANOSLEEP.SYNCS 0x989680 ;  /* 0x009896800000895d */ /* 0x008fea0003900000 */
[----:B------:R-:W3:Y:S02]  /*b620*/  @!P0 SYNCS.PHASECHK.TRANS64 P0, [R0+URZ+0x88], R3 ;  /* 0x00008803000085a7 */ /* 0x000ee400080010ff */
[----:B---3--:R-:W-:Y:S05]  /*b630*/  @!P0 BRA `(.L_x_170) ;  /* 0xfffffffc00f08947 */ /* 0x008fea000383ffff */
[----:B------:R-:W-:Y:S05]  /*b640*/  BRA `(.L_x_171) ;  /* 0xffffff9000887947 */ /* 0x000fea000383ffff */
.L_x_81:
[----:B-1----:R-:W-:-:S07]  /*b650*/  MOV R0, UR7 ;  /* 0x0000000700007c02 */ /* 0x002fce0008000f00 */
.L_x_172:
[----:B-1----:R1:W3:Y:S02]  /*b660*/  SYNCS.PHASECHK.TRANS64.TRYWAIT P0, [R0+URZ+0x90], R3 ;  /* 0x00009003000075a7 */ /* 0x0022e400080011ff */
[----:B---3--:R-:W-:Y:S05]  /*b670*/  @!P0 NANOSLEEP.SYNCS 0x989680 ;  /* 0x009896800000895d */ /* 0x008fea0003900000 */
[----:B------:R-:W3:Y:S02]  /*b680*/  @!P0 SYNCS.PHASECHK.TRANS64 P0, [R0+URZ+0x90], R3 ;  /* 0x00009003000085a7 */ /* 0x000ee400080010ff */
[----:B---3--:R-:W-:Y:S05]  /*b690*/  @!P0 BRA `(.L_x_172) ;  /* 0xfffffffc00f08947 */ /* 0x008fea000383ffff */
[----:B------:R-:W-:Y:S05]  /*b6a0*/  BRA `(.L_x_173) ;  /* 0xffffff9000787947 */ /* 0x000fea000383ffff */
.L_x_83:
[----:B--2---:R2:W4:Y:S02]  /*b6b0*/  SYNCS.PHASECHK.TRANS64.TRYWAIT P0, [R0+URZ+0xb0], R3 ;  /* 0x0000b003000075a7 */ /* 0x00452400080011ff */
[----:B----4-:R-:W-:Y:S05]  /*b6c0*/  @!P0 NANOSLEEP.SYNCS 0x989680 ;  /* 0x009896800000895d */ /* 0x010fea0003900000 */
[----:B------:R-:W4:Y:S02]  /*b6d0*/  @!P0 SYNCS.PHASECHK.TRANS64 P0, [R0+URZ+0xb0], R3 ;  /* 0x0000b003000085a7 */ /* 0x000f2400080010ff */
[----:B----4-:R-:W-:Y:S05]  /*b6e0*/  @!P0 BRA `(.L_x_83) ;  /* 0xfffffffc00f08947 */ /* 0x010fea000383ffff */
[----:B------:R-:W-:Y:S05]  /*b6f0*/  BRA `(.L_x_174) ;  /* 0xffffff94004c7947 */ /* 0x000fea000383ffff */
.L_x_94:
[----:B-1----:R-:W-:Y:S04]  /*b700*/  MOV R2, UR48 ;  /* 0x0000003000027c02 */ /* 0x002fe80008000f00 */
[----:B------:R1:W3:Y:S03]  /*b710*/  SYNCS.PHASECHK.TRANS64.TRYWAIT P1, [R2+URZ+0x60], R3 ;  /* 0x00006003020075a7 */ /* 0x0002e600080211ff */
[----:B---3--:R-:W-:Y:S05]  /*b720*/  @!P1 NANOSLEEP.SYNCS 0x989680 ;  /* 0x009896800000995d */ /* 0x008fea0003900000 */
[----:B------:R-:W3:Y:S02]  /*b730*/  @!P1 SYNCS.PHASECHK.TRANS64 P1, [R2+URZ+0x60], R3 ;  /* 0x00006003020095a7 */ /* 0x000ee400080210ff */
[----:B---3--:R-:W-:Y:S05]  /*b740*/  @!P1 BRA `(.L_x_94) ;  /* 0xfffffffc00ec9947 */ /* 0x008fea000383ffff */
[----:B------:R-:W-:Y:S05]  /*b750*/  BRA `(.L_x_93) ;  /* 0xffffffa000cc7947 */ /* 0x000fea000383ffff */
.L_x_96:
[----:B-1----:R1:W4:Y:S02]  /*b760*/  SYNCS.PHASECHK.TRANS64.TRYWAIT P0, [R87+URZ+0xd0], R0 ;  /* 0x0000d000570075a7 */ /* 0x00232400080011ff */
[----:B----4-:R-:W-:Y:S05]  /*b770*/  @!P0 NANOSLEEP.SYNCS 0x989680 ;  /* 0x009896800000895d */ /* 0x010fea0003900000 */
[----:B------:R-:W4:Y:S02]  /*b780*/  @!P0 SYNCS.PHASECHK.TRANS64 P0, [R87+URZ+0xd0], R0 ;  /* 0x0000d000570085a7 */ /* 0x000f2400080010ff */
[----:B----4-:R-:W-:Y:S05]  /*b790*/  @!P0 BRA `(.L_x_96) ;  /* 0xfffffffc00f08947 */ /* 0x010fea000383ffff */
[----:B------:R-:W-:Y:S05]  /*b7a0*/  BRA `(.L_x_95) ;  /* 0xffffffa400047947 */ /* 0x000fea000383ffff */
.L_x_105:
[----:B--2---:R2:W4:Y:S02]  /*b7b0*/  SYNCS.PHASECHK.TRANS64.TRYWAIT P0, [R3+URZ+0x60], R0 ;  /* 0x00006000030075a7 */ /* 0x00452400080011ff */
[----:B----4-:R-:W-:Y:S05]  /*b7c0*/  @!P0 NANOSLEEP.SYNCS 0x989680 ;  /* 0x009896800000895d */ /* 0x010fea0003900000 */
[----:B------:R-:W4:Y:S02]  /*b7d0*/  @!P0 SYNCS.PHASECHK.TRANS64 P0, [R3+URZ+0x60], R0 ;  /* 0x00006000030085a7 */ /* 0x000f2400080010ff */
[----:B----4-:R-:W-:Y:S05]  /*b7e0*/  @!P0 BRA `(.L_x_105) ;  /* 0xfffffffc00f08947 */ /* 0x010fea000383ffff */
[----:B------:R-:W-:Y:S05]  /*b7f0*/  BRA `(.L_x_104) ;  /* 0xffffffb400b07947 */ /* 0x000fea000383ffff */
.L_x_113:
[----:B-1----:R1:W4:Y:S02]  /*b800*/  SYNCS.PHASECHK.TRANS64.TRYWAIT P0, [R0+URZ+0x60], R7 ;  /* 0x00006007000075a7 */ /* 0x00232400080011ff */
[----:B----4-:R-:W-:Y:S05]  /*b810*/  @!P0 NANOSLEEP.SYNCS 0x989680 ;  /* 0x009896800000895d */ /* 0x010fea0003900000 */
[----:B------:R-:W4:Y:S02]  /*b820*/  @!P0 SYNCS.PHASECHK.TRANS64 P0, [R0+URZ+0x60], R7 ;  /* 0x00006007000085a7 */ /* 0x000f2400080010ff */
[----:B----4-:R-:W-:Y:S05]  /*b830*/  @!P0 BRA `(.L_x_113) ;  /* 0xfffffffc00f08947 */ /* 0x010fea000383ffff */
[----:B------:R-:W-:Y:S05]  /*b840*/  BRA `(.L_x_112) ;  /* 0xffffffc800a47947 */ /* 0x000fea000383ffff */
.L_x_121:
[----:B-1----:R1:W2:Y:S02]  /*b850*/  SYNCS.PHASECHK.TRANS64.TRYWAIT P0, [R3+URZ+0x60], R0 ;  /* 0x00006000030075a7 */ /* 0x0022a400080011ff */
[----:B--2---:R-:W-:Y:S05]  /*b860*/  @!P0 NANOSLEEP.SYNCS 0x989680 ;  /* 0x009896800000895d */ /* 0x004fea0003900000 */
[----:B------:R-:W2:Y:S02]  /*b870*/  @!P0 SYNCS.PHASECHK.TRANS64 P0, [R3+URZ+0x60], R0 ;  /* 0x00006000030085a7 */ /* 0x000ea400080010ff */
[----:B--2---:R-:W-:Y:S05]  /*b880*/  @!P0 BRA `(.L_x_121) ;  /* 0xfffffffc00f08947 */ /* 0x004fea000383ffff */
[----:B------:R-:W-:Y:S05]  /*b890*/  BRA `(.L_x_120) ;  /* 0xffffffdc00987947 */ /* 0x000fea000383ffff */
        .weak           $__internal_0_$__cuda_sm10x_tcgen05_guardrail_trap_col_being_dealloced_not_returned_by_alloc
        .type           $__internal_0_$__cuda_sm10x_tcgen05_guardrail_trap_col_being_dealloced_not_returned_by_alloc,@function
        .size           $__internal_0_$__cuda_sm10x_tcgen05_guardrail_trap_col_being_dealloced_not_returned_by_alloc,($__internal_1_$__cuda_sm10x_tcgen05_guardrail_trap_phase_invalid_during_alloc - $__internal_0_$__cuda_sm10x_tcgen05_guardrail_trap_col_being_dealloced_not_returned_by_alloc)
$__internal_0_$__cuda_sm10x_tcgen05_guardrail_trap_col_being_dealloced_not_returned_by_alloc:
[----:B------:R-:W-:Y:S05]  /*b8a0*/  BPT.TRAP 0x1 ;  /* 0x000000040000795c */ /* 0x000fea0000300000 */
[----:B------:R-:W-:-:S04]  /*b8b0*/  HFMA2 R3, -RZ, RZ, 0, 0 ;  /* 0x00000000ff037431 */ /* 0x000fc800000001ff */
[----:B------:R-:W-:Y:S05]  /*b8c0*/  RET.REL.NODEC R2 `(_ZN7cutlass13device_kernelINS_4gemm6kernel13GemmUniversalIN4cute5tupleIJiiiiEEENS1_10collective13CollectiveMmaINS1_35MainloopSm100TmaUmmaWarpSpecializedILi6ELi2ELi2ENS5_IJNS4_1CILi1EEESB_SB_EEEEENS5_IJNSA_ILi128EEENSA_ILi256EEENSA_ILi32EEEEEENS_10bfloat16_tENS5_IJlSB_lEEESI_SJ_NS4_8TiledMMAINS4_8MMA_AtomIJNS4_20SM100_MMA_F16BF16_SSISI_SI_fLi128ELi256ELNS4_4UMMA5MajorE0ELSO_0ELNSN_7ScaleInE0ELSP_0EEEEEENS4_6LayoutISC_NS5_IJNSA_ILi0EEEST_ST_EEEEENS5_IJNS4_10UnderscoreESW_SW_EEEEENS4_13SM90_TMA_LOADENS4_14ComposedLayoutINS4_7SwizzleILi2ELi4ELi3EEENS4_18smem_ptr_flag_bitsILi16EEENSS_INS5_IJNSA_ILi8EEESG_EEENS5_IJSG_SB_EEEEEEEvNS4_8identityESZ_S19_vS1A_EENS_8epilogue10collective18CollectiveEpilogueINS1C_23Sm100TmaWarpSpecializedILi4ELi2ELi64ELb1ELb0EEEJSH_NS5_IJNSS_ISE_SB_EENSS_INSA_ILi64EEESB_EEEEESI_SJ_SI_SJ_NS1C_6fusion15FusionCallbacksIS1G_NS1L_17LinearCombinationISI_fSI_fLNS_15FloatRoundStyleE2EEESH_S1K_JEEENS4_5SM1004TMEM4LOAD26SM100_TMEM_LOAD_32dp32b64xESZ_NS10_INS11_ILi3ELi4ELi3EEES14_NSS_INS5_IJS15_S1I_EEENS5_IJS1I_SB_EEEEEEENS4_39AutoVectorizingCopyWithAssumedAlignmentILi128EEENS4_14SM90_TMA_STOREES1Z_S21_S21_EEEvvEEEEvNT_6ParamsE) ;  /* 0xffffff4402cc7950 */ /* 0x000fea0003c3ffff */
        .weak           $__internal_1_$__cuda_sm10x_tcgen05_guardrail_trap_phase_invalid_during_alloc
        .type           $__internal_1_$__cuda_sm10x_tcgen05_guardrail_trap_phase_invalid_during_alloc,@function
        .size           $__internal_1_$__cuda_sm10x_tcgen05_guardrail_trap_phase_invalid_during_alloc,($__internal_2_$__cuda_sm10x_tcgen05_guardrail_trap_unallocated_columns_being_dealloced - $__internal_1_$__cuda_sm10x_tcgen05_guardrail_trap_phase_invalid_during_alloc)
$__internal_1_$__cuda_sm10x_tcgen05_guardrail_trap_phase_invalid_during_alloc:
[----:B------:R-:W-:Y:S05]  /*b8d0*/  BPT.TRAP 0x1 ;  /* 0x000000040000795c */ /* 0x000fea0000300000 */
[----:B------:R-:W-:-:S04]  /*b8e0*/  MOV R3, 0x0 ;  /* 0x0000000000037802 */ /* 0x000fc80000000f00 */
[----:B------:R-:W-:Y:S05]  /*b8f0*/  RET.REL.NODEC R2 `(_ZN7cutlass13device_kernelINS_4gemm6kernel13GemmUniversalIN4cute5tupleIJiiiiEEENS1_10collective13CollectiveMmaINS1_35MainloopSm100TmaUmmaWarpSpecializedILi6ELi2ELi2ENS5_IJNS4_1CILi1EEESB_SB_EEEEENS5_IJNSA_ILi128EEENSA_ILi256EEENSA_ILi32EEEEEENS_10bfloat16_tENS5_IJlSB_lEEESI_SJ_NS4_8TiledMMAINS4_8MMA_AtomIJNS4_20SM100_MMA_F16BF16_SSISI_SI_fLi128ELi256ELNS4_4UMMA5MajorE0ELSO_0ELNSN_7ScaleInE0ELSP_0EEEEEENS4_6LayoutISC_NS5_IJNSA_ILi0EEEST_ST_EEEEENS5_IJNS4_10UnderscoreESW_SW_EEEEENS4_13SM90_TMA_LOADENS4_14ComposedLayoutINS4_7SwizzleILi2ELi4ELi3EEENS4_18smem_ptr_flag_bitsILi16EEENSS_INS5_IJNSA_ILi8EEESG_EEENS5_IJSG_SB_EEEEEEEvNS4_8identityESZ_S19_vS1A_EENS_8epilogue10collective18CollectiveEpilogueINS1C_23Sm100TmaWarpSpecializedILi4ELi2ELi64ELb1ELb0EEEJSH_NS5_IJNSS_ISE_SB_EENSS_INSA_ILi64EEESB_EEEEESI_SJ_SI_SJ_NS1C_6fusion15FusionCallbacksIS1G_NS1L_17LinearCombinationISI_fSI_fLNS_15FloatRoundStyleE2EEESH_S1K_JEEENS4_5SM1004TMEM4LOAD26SM100_TMEM_LOAD_32dp32b64xESZ_NS10_INS11_ILi3ELi4ELi3EEES14_NSS_INS5_IJS15_S1I_EEENS5_IJS1I_SB_EEEEEEENS4_39AutoVectorizingCopyWithAssumedAlignmentILi128EEENS4_14SM90_TMA_STOREES1Z_S21_S21_EEEvvEEEEvNT_6ParamsE) ;  /* 0xffffff4402c07950 */ /* 0x000fea0003c3ffff */
        .weak           $__internal_2_$__cuda_sm10x_tcgen05_guardrail_trap_unallocated_columns_being_dealloced
        .type           $__internal_2_$__cuda_sm10x_tcgen05_guardrail_trap_unallocated_columns_being_dealloced,@function
        .size           $__internal_2_$__cuda_sm10x_tcgen05_guardrail_trap_unallocated_columns_being_dealloced,(.L_x_176 - $__internal_2_$__cuda_sm10x_tcgen05_guardrail_trap_unallocated_columns_being_dealloced)
$__internal_2_$__cuda_sm10x_tcgen05_guardrail_trap_unallocated_columns_being_dealloced:
[----:B------:R-:W-:Y:S05]  /*b900*/  BPT.TRAP 0x1 ;  /* 0x000000040000795c */ /* 0x000fea0000300000 */
[----:B------:R-:W-:-:S04]  /*b910*/  HFMA2 R3, -RZ, RZ, 0, 0 ;  /* 0x00000000ff037431 */ /* 0x000fc800000001ff */
[----:B------:R-:W-:Y:S05]  /*b920*/  RET.REL.NODEC R2 `(_ZN7cutlass13device_kernelINS_4gemm6kernel13GemmUniversalIN4cute5tupleIJiiiiEEENS1_10collective13CollectiveMmaINS1_35MainloopSm100TmaUmmaWarpSpecializedILi6ELi2ELi2ENS5_IJNS4_1CILi1EEESB_SB_EEEEENS5_IJNSA_ILi128EEENSA_ILi256EEENSA_ILi32EEEEEENS_10bfloat16_tENS5_IJlSB_lEEESI_SJ_NS4_8TiledMMAINS4_8MMA_AtomIJNS4_20SM100_MMA_F16BF16_SSISI_SI_fLi128ELi256ELNS4_4UMMA5MajorE0ELSO_0ELNSN_7ScaleInE0ELSP_0EEEEEENS4_6LayoutISC_NS5_IJNSA_ILi0EEEST_ST_EEEEENS5_IJNS4_10UnderscoreESW_SW_EEEEENS4_13SM90_TMA_LOADENS4_14ComposedLayoutINS4_7SwizzleILi2ELi4ELi3EEENS4_18smem_ptr_flag_bitsILi16EEENSS_INS5_IJNSA_ILi8EEESG_EEENS5_IJSG_SB_EEEEEEEvNS4_8identityESZ_S19_vS1A_EENS_8epilogue10collective18CollectiveEpilogueINS1C_23Sm100TmaWarpSpecializedILi4ELi2ELi64ELb1ELb0EEEJSH_NS5_IJNSS_ISE_SB_EENSS_INSA_ILi64EEESB_EEEEESI_SJ_SI_SJ_NS1C_6fusion15FusionCallbacksIS1G_NS1L_17LinearCombinationISI_fSI_fLNS_15FloatRoundStyleE2EEESH_S1K_JEEENS4_5SM1004TMEM4LOAD26SM100_TMEM_LOAD_32dp32b64xESZ_NS10_INS11_ILi3ELi4ELi3EEES14_NSS_INS5_IJS15_S1I_EEENS5_IJS1I_SB_EEEEEEENS4_39AutoVectorizingCopyWithAssumedAlignmentILi128EEENS4_14SM90_TMA_STOREES1Z_S21_S21_EEEvvEEEEvNT_6ParamsE) ;  /* 0xffffff4402b47950 */ /* 0x000fea0003c3ffff */
.L_x_175:
[----:B------:R-:W-:-:S00]  /*b930*/  BRA `(.L_x_175) ;  /* 0xfffffffc00fc7947 */ /* 0x000fc0000383ffff */
[----:B------:R-:W-:-:S00]  /*b940*/  NOP ;  /* 0x0000000000007918 */ /* 0x000fc00000000000 */
        /* <DEDUP_REMOVED lines=11> */
.L_x_176:


//--------------------- .nv.global.init           --------------------------
	.section	.nv.global.init,"aw",@progbits
.nv.global.init:
	.type		$str$27,@object
	.size		$str$27,($str$28 - $str$27)
$str$27:
        /*0000*/ 	.byte	0x28, 0x61, 0x64, 0x64, 0x72, 0x65, 0x73, 0x73, 0x20, 0x26, 0x20, 0x6d, 0x61, 0x73, 0x6b, 0x29
        /*0010*/ 	.byte	0x20, 0x3d, 0x3d, 0x20, 0x30, 0x00
	.type		$str$28,@object
	.size		$str$28,($str$26 - $str$28)
$str$28:
        /*0016*/ 	.byte	0x2f, 0x74, 0x6d, 0x70, 0x2f, 0x63, 0x75, 0x74, 0x6c, 0x61, 0x73, 0x73, 0x5f, 0x73, 0x77, 0x65
        /*0026*/ 	.byte	0x65, 0x70, 0x5f, 0x73, 0x72, 0x63, 0x2f, 0x69, 0x6e, 0x63, 0x6c, 0x75, 0x64, 0x65, 0x2f, 0x63
        /*0036*/ 	.byte	0x75, 0x74, 0x65, 0x2f, 0x70, 0x6f, 0x69, 0x6e, 0x74, 0x65, 0x72, 0x5f, 0x66, 0x6c, 0x61, 0x67
        /*0046*/ 	.byte	0x67, 0x65, 0x64, 0x2e, 0x68, 0x70, 0x70, 0x00
	.type		$str$26,@object
	.size		$str$26,($str$25 - $str$26)
$str$26:
        /*004e*/ 	.byte	0x2f, 0x74, 0x6d, 0x70, 0x2f, 0x63, 0x75, 0x74, 0x6c, 0x61, 0x73, 0x73, 0x5f, 0x73, 0x77, 0x65
        /*005e*/ 	.byte	0x65, 0x70, 0x5f, 0x73, 0x72, 0x63, 0x2f, 0x69, 0x6e, 0x63, 0x6c, 0x75, 0x64, 0x65, 0x2f, 0x63
        /*006e*/ 	.byte	0x75, 0x74, 0x65, 0x2f, 0x61, 0x74, 0x6f, 0x6d, 0x2f, 0x63, 0x6f, 0x70, 0x79, 0x5f, 0x74, 0x72
        /*007e*/ 	.byte	0x61, 0x69, 0x74, 0x73, 0x5f, 0x73, 0x6d, 0x31, 0x30, 0x30, 0x2e, 0x68, 0x70, 0x70, 0x00
	.type		$str$25,@object
	.size		$str$25,(__unnamed_1 - $str$25)
$str$25:
        /*008d*/ 	.byte	0x28, 0x28, 0x75, 0x69, 0x6e, 0x74, 0x33, 0x32, 0x5f, 0x74, 0x28, 0x74, 0x68, 0x72, 0x65, 0x61
        /*009d*/ 	.byte	0x64, 0x49, 0x64, 0x78, 0x2e, 0x78, 0x29, 0x20, 0x2f, 0x20, 0x33, 0x32, 0x29, 0x20, 0x25, 0x20
        /*00ad*/ 	.byte	0x34, 0x29, 0x20, 0x3d, 0x3d, 0x20, 0x28, 0x28, 0x28, 0x74, 0x6d, 0x65, 0x6d, 0x5f, 0x61, 0x64
        /*00bd*/ 	.byte	0x64, 0x72, 0x20, 0x3e, 0x3e, 0x20, 0x31, 0x36, 0x29, 0x20, 0x2f, 0x20, 0x33, 0x32, 0x29, 0x20
        /*00cd*/ 	.byte	0x25, 0x20, 0x34, 0x29, 0x00
	.type		__unnamed_1,@object
	.size		__unnamed_1,(__unnamed_2 - __unnamed_1)
__unnamed_1:
        /*00d2*/ 	.byte	0x61, 0x75, 0x74, 0x6f, 0x20, 0x63, 0x75, 0x74, 0x65, 0x3a, 0x3a, 0x61, 0x73, 0x5f, 0x70, 0x6f
        /* <DEDUP_REMOVED lines=24> */
        /*0262*/ 	.byte	0x38, 0x31, 0x39, 0x32, 0x3e, 0x3e, 0x3e, 0x3e, 0x5d, 0x00
	.type		__unnamed_2,@object
	.size		__unnamed_2,(.L_2 - __unnamed_2)
__unnamed_2:
        /* <DEDUP_REMOVED lines=43> */
        /*051c*/ 	.byte	0x74, 0x65, 0x3a, 0x3a, 0x43, 0x3c, 0x30, 0x3e, 0x3e, 0x3e, 0x3e, 0x5d, 0x00
.L_2:


//--------------------- .nv.shared._ZN7cutlass13device_kernelINS_4gemm6kernel13GemmUniversalIN4cute5tupleIJiiiiEEENS1_10collective13CollectiveMmaINS1_35MainloopSm100TmaUmmaWarpSpecializedILi6ELi2ELi2ENS5_IJNS4_1CILi1EEESB_SB_EEEEENS5_IJNSA_ILi128EEENSA_ILi256EEENSA_ILi32EEEEEENS_10bfloat16_tENS5_IJlSB_lEEESI_SJ_NS4_8TiledMMAINS4_8MMA_AtomIJNS4_20SM100_MMA_F16BF16_SSISI_SI_fLi128ELi256ELNS4_4UMMA5MajorE0ELSO_0ELNSN_7ScaleInE0ELSP_0EEEEEENS4_6LayoutISC_NS5_IJNSA_ILi0EEEST_ST_EEEEENS5_IJNS4_10UnderscoreESW_SW_EEEEENS4_13SM90_TMA_LOADENS4_14ComposedLayoutINS4_7SwizzleILi2ELi4ELi3EEENS4_18smem_ptr_flag_bitsILi16EEENSS_INS5_IJNSA_ILi8EEESG_EEENS5_IJSG_SB_EEEEEEEvNS4_8identityESZ_S19_vS1A_EENS_8epilogue10collective18CollectiveEpilogueINS1C_23Sm100TmaWarpSpecializedILi4ELi2ELi64ELb1ELb0EEEJSH_NS5_IJNSS_ISE_SB_EENSS_INSA_ILi64EEESB_EEEEESI_SJ_SI_SJ_NS1C_6fusion15FusionCallbacksIS1G_NS1L_17LinearCombinationISI_fSI_fLNS_15FloatRoundStyleE2EEESH_S1K_JEEENS4_5SM1004TMEM4LOAD26SM100_TMEM_LOAD_32dp32b64xESZ_NS10_INS11_ILi3ELi4ELi3EEES14_NSS_INS5_IJS15_S1I_EEENS5_IJS1I_SB_EEEEEEENS4_39AutoVectorizingCopyWithAssumedAlignmentILi128EEENS4_14SM90_TMA_STOREES1Z_S21_S21_EEEvvEEEEvNT_6ParamsE --------------------------
	.section	.nv.shared._ZN7cutlass13device_kernelINS_4gemm6kernel13GemmUniversalIN4cute5tupleIJiiiiEEENS1_10collective13CollectiveMmaINS1_35MainloopSm100TmaUmmaWarpSpecializedILi6ELi2ELi2ENS5_IJNS4_1CILi1EEESB_SB_EEEEENS5_IJNSA_ILi128EEENSA_ILi256EEENSA_ILi32EEEEEENS_10bfloat16_tENS5_IJlSB_lEEESI_SJ_NS4_8TiledMMAINS4_8MMA_AtomIJNS4_20SM100_MMA_F16BF16_SSISI_SI_fLi128ELi256ELNS4_4UMMA5MajorE0ELSO_0ELNSN_7ScaleInE0ELSP_0EEEEEENS4_6LayoutISC_NS5_IJNSA_ILi0EEEST_ST_EEEEENS5_IJNS4_10UnderscoreESW_SW_EEEEENS4_13SM90_TMA_LOADENS4_14ComposedLayoutINS4_7SwizzleILi2ELi4ELi3EEENS4_18smem_ptr_flag_bitsILi16EEENSS_INS5_IJNSA_ILi8EEESG_EEENS5_IJSG_SB_EEEEEEEvNS4_8identityESZ_S19_vS1A_EENS_8epilogue10collective18CollectiveEpilogueINS1C_23Sm100TmaWarpSpecializedILi4ELi2ELi64ELb1ELb0EEEJSH_NS5_IJNSS_ISE_SB_EENSS_INSA_ILi64EEESB_EEEEESI_SJ_SI_SJ_NS1C_6fusion15FusionCallbacksIS1G_NS1L_17LinearCombinationISI_fSI_fLNS_15FloatRoundStyleE2EEESH_S1K_JEEENS4_5SM1004TMEM4LOAD26SM100_TMEM_LOAD_32dp32b64xESZ_NS10_INS11_ILi3ELi4ELi3EEES14_NSS_INS5_IJS15_S1I_EEENS5_IJS1I_SB_EEEEEEENS4_39AutoVectorizingCopyWithAssumedAlignmentILi128EEENS4_14SM90_TMA_STOREES1Z_S21_S21_EEEvvEEEEvNT_6ParamsE,"aw",@nobits
	.sectionflags	@""
	.align	16
	.zero		1024


//--------------------- .nv.shared.reserved.0     --------------------------
	.section	.nv.shared.reserved.0,"aw",@nobits
	.weak		__nv_reservedSMEM_offset_0_alias
	.size		__nv_reservedSMEM_offset_0_alias, 0, 64
	.other		__nv_reservedSMEM_offset_0_alias,@"STO_CUDA_RESERVED_SHARED STV_DEFAULT"
__nv_reservedSMEM_offset_0_alias:
	.zero		0
.nv.shared.reserved.0:
	.zero		64
	.weak		__nv_reservedSMEM_tcgen05_partition
	.type		__nv_reservedSMEM_tcgen05_partition,@object
	.size		__nv_reservedSMEM_tcgen05_partition,(.L_0 - __nv_reservedSMEM_tcgen05_partition)
__nv_reservedSMEM_tcgen05_partition:
	.zero		32
.L_0:


//--------------------- .nv.global                --------------------------
	.section	.nv.global,"aw",@nobits
.nv.global:
	.type		_ZN40_INTERNAL_e859de87_4_k_cu_26064be4_349174cute1_E,@object
	.size		_ZN40_INTERNAL_e859de87_4_k_cu_26064be4_349174cute1_E,(_ZN40_INTERNAL_e859de87_4_k_cu_26064be4_349174cuda3std3__45__cpo6cbeginE - _ZN40_INTERNAL_e859de87_4_k_cu_26064be4_349174cute1_E)
_ZN40_INTERNAL_e859de87_4_k_cu_26064be4_349174cute1_E:
	.zero		1
	.type		_ZN40_INTERNAL_e859de87_4_k_cu_26064be4_349174cuda3std3__45__cpo6cbeginE,@object
	.size		_ZN40_INTERNAL_e859de87_4_k_cu_26064be4_349174cuda3std3__45__cpo6cbeginE,(_ZN40_INTERNAL_e859de87_4_k_cu_26064be4_349174cuda3std3__48in_placeE - _ZN40_INTERNAL_e859de87_4_k_cu_26064be4_349174cuda3std3__45__cpo6cbeginE)
_ZN40_INTERNAL_e859de87_4_k_cu_26064be4_349174cuda3std3__45__cpo6cbeginE:
	.zero		1
	.type		_ZN40_INTERNAL_e859de87_4_k_cu_26064be4_349174cuda3std3__48in_placeE,@object
	.size		_ZN40_INTERNAL_e859de87_4_k_cu_26064be4_349174cuda3std3__48in_placeE,(_ZN40_INTERNAL_e859de87_4_k_cu_26064be4_349174cuda3std6ranges3__45__cpo9iter_moveE - _ZN40_INTERNAL_e859de87_4_k_cu_26064be4_349174cuda3std3__48in_placeE)
_ZN40_INTERNAL_e859de87_4_k_cu_26064be4_349174cuda3std3__48in_placeE:
	.zero		1
	.type		_ZN40_INTERNAL_e859de87_4_k_cu_26064be4_349174cuda3std6ranges3__45__cpo9iter_moveE,@object
	.size		_ZN40_INTERNAL_e859de87_4_k_cu_26064be4_349174cuda3std6ranges3__45__cpo9iter_moveE,(_ZN40_INTERNAL_e859de87_4_k_cu_26064be4_349174cuda3std3__45__cpo5beginE - _ZN40_INTERNAL_e859de87_4_k_cu_26064be4_349174cuda3std6ranges3__45__cpo9iter_moveE)
_ZN40_INTERNAL_e859de87_4_k_cu_26064be4_349174cuda3std6ranges3__45__cpo9iter_moveE:
	.zero		1
	.type		_ZN40_INTERNAL_e859de87_4_k_cu_26064be4_349174cuda3std3__45__cpo5beginE,@object
	.size		_ZN40_INTERNAL_e859de87_4_k_cu_26064be4_349174cuda3std3__45__cpo5beginE,(_ZN40_INTERNAL_e859de87_4_k_cu_26064be4_349174cuda3std3__442_GLOBAL__N__e859de87_4_k_cu_26064be4_349176ignoreE - _ZN40_INTERNAL_e859de87_4_k_cu_26064be4_349174cuda3std3__45__cpo5beginE)
_ZN40_INTERNAL_e859de87_4_k_cu_26064be4_349174cuda3std3__45__cpo5beginE:
	.zero		1
	.type		_ZN40_INTERNAL_e859de87_4_k_cu_26064be4_349174cuda3std3__442_GLOBAL__N__e859de87_4_k_cu_26064be4_349176ignoreE,@object
	.size		_ZN40_INTERNAL_e859de87_4_k_cu_26064be4_349174cuda3std3__442_GLOBAL__N__e859de87_4_k_cu_26064be4_349176ignoreE,(_ZN40_INTERNAL_e859de87_4_k_cu_26064be4_349174cute7productE - _ZN40_INTERNAL_e859de87_4_k_cu_26064be4_349174cuda3std3__442_GLOBAL__N__e859de87_4_k_cu_26064be4_349176ignoreE)
_ZN40_INTERNAL_e859de87_4_k_cu_26064be4_349174cuda3std3__442_GLOBAL__N__e859de87_4_k_cu_26064be4_349176ignoreE:
	.zero		1
	.type		_ZN40_INTERNAL_e859de87_4_k_cu_26064be4_349174cute7productE,@object
	.size		_ZN40_INTERNAL_e859de87_4_k_cu_26064be4_349174cute7productE,(_ZN40_INTERNAL_e859de87_4_k_cu_26064be4_349174cuda3std3__45__cpo3endE - _ZN40_INTERNAL_e859de87_4_k_cu_26064be4_349174cute7productE)
_ZN40_INTERNAL_e859de87_4_k_cu_26064be4_349174cute7productE:
	.zero		1
	.type		_ZN40_INTERNAL_e859de87_4_k_cu_26064be4_349174cuda3std3__45__cpo3endE,@object
	.size		_ZN40_INTERNAL_e859de87_4_k_cu_26064be4_349174cuda3std3__45__cpo3endE,(_ZN40_INTERNAL_e859de87_4_k_cu_26064be4_349174cuda3std3__419piecewise_constructE - _ZN40_INTERNAL_e859de87_4_k_cu_26064be4_349174cuda3std3__45__cpo3endE)
_ZN40_INTERNAL_e859de87_4_k_cu_26064be4_349174cuda3std3__45__cpo3endE:
	.zero		1
	.type		_ZN40_INTERNAL_e859de87_4_k_cu_26064be4_349174cuda3std3__419piecewise_constructE,@object
	.size		_ZN40_INTERNAL_e859de87_4_k_cu_26064be4_349174cuda3std3__419piecewise_constructE,(_ZN40_INTERNAL_e859de87_4_k_cu_26064be4_349174cuda3std3__45__cpo4cendE - _ZN40_INTERNAL_e859de87_4_k_cu_26064be4_349174cuda3std3__419piecewise_constructE)
_ZN40_INTERNAL_e859de87_4_k_cu_26064be4_349174cuda3std3__419piecewise_constructE:
	.zero		1
	.type		_ZN40_INTERNAL_e859de87_4_k_cu_26064be4_349174cuda3std3__45__cpo4cendE,@object
	.size		_ZN40_INTERNAL_e859de87_4_k_cu_26064be4_349174cuda3std3__45__cpo4cendE,(_ZN40_INTERNAL_e859de87_4_k_cu_26064be4_349174cuda3std6ranges3__45__cpo4swapE - _ZN40_INTERNAL_e859de87_4_k_cu_26064be4_349174cuda3std3__45__cpo4cendE)
_ZN40_INTERNAL_e859de87_4_k_cu_26064be4_349174cuda3std3__45__cpo4cendE:
	.zero		1
	.type		_ZN40_INTERNAL_e859de87_4_k_cu_26064be4_349174cuda3std6ranges3__45__cpo4swapE,@object
	.size		_ZN40_INTERNAL_e859de87_4_k_cu_26064be4_349174cuda3std6ranges3__45__cpo4swapE,(.L_10 - _ZN40_INTERNAL_e859de87_4_k_cu_26064be4_349174cuda3std6ranges3__45__cpo4swapE)
_ZN40_INTERNAL_e859de87_4_k_cu_26064be4_349174cuda3std6ranges3__45__cpo4swapE:
	.zero		1
.L_10:


//--------------------- .nv.constant0._ZN7cutlass13device_kernelINS_4gemm6kernel13GemmUniversalIN4cute5tupleIJiiiiEEENS1_10collective13CollectiveMmaINS1_35MainloopSm100TmaUmmaWarpSpecializedILi6ELi2ELi2ENS5_IJNS4_1CILi1EEESB_SB_EEEEENS5_IJNSA_ILi128EEENSA_ILi256EEENSA_ILi32EEEEEENS_10bfloat16_tENS5_IJlSB_lEEESI_SJ_NS4_8TiledMMAINS4_8MMA_AtomIJNS4_20SM100_MMA_F16BF16_SSISI_SI_fLi128ELi256ELNS4_4UMMA5MajorE0ELSO_0ELNSN_7ScaleInE0ELSP_0EEEEEENS4_6LayoutISC_NS5_IJNSA_ILi0EEEST_ST_EEEEENS5_IJNS4_10UnderscoreESW_SW_EEEEENS4_13SM90_TMA_LOADENS4_14ComposedLayoutINS4_7SwizzleILi2ELi4ELi3EEENS4_18smem_ptr_flag_bitsILi16EEENSS_INS5_IJNSA_ILi8EEESG_EEENS5_IJSG_SB_EEEEEEEvNS4_8identityESZ_S19_vS1A_EENS_8epilogue10collective18CollectiveEpilogueINS1C_23Sm100TmaWarpSpecializedILi4ELi2ELi64ELb1ELb0EEEJSH_NS5_IJNSS_ISE_SB_EENSS_INSA_ILi64EEESB_EEEEESI_SJ_SI_SJ_NS1C_6fusion15FusionCallbacksIS1G_NS1L_17LinearCombinationISI_fSI_fLNS_15FloatRoundStyleE2EEESH_S1K_JEEENS4_5SM1004TMEM4LOAD26SM100_TMEM_LOAD_32dp32b64xESZ_NS10_INS11_ILi3ELi4ELi3EEES14_NSS_INS5_IJS15_S1I_EEENS5_IJS1I_SB_EEEEEEENS4_39AutoVectorizingCopyWithAssumedAlignmentILi128EEENS4_14SM90_TMA_STOREES1Z_S21_S21_EEEvvEEEEvNT_6ParamsE --------------------------
	.section	.nv.constant0._ZN7cutlass13device_kernelINS_4gemm6kernel13GemmUniversalIN4cute5tupleIJiiiiEEENS1_10collective13CollectiveMmaINS1_35MainloopSm100TmaUmmaWarpSpecializedILi6ELi2ELi2ENS5_IJNS4_1CILi1EEESB_SB_EEEEENS5_IJNSA_ILi128EEENSA_ILi256EEENSA_ILi32EEEEEENS_10bfloat16_tENS5_IJlSB_lEEESI_SJ_NS4_8TiledMMAINS4_8MMA_AtomIJNS4_20SM100_MMA_F16BF16_SSISI_SI_fLi128ELi256ELNS4_4UMMA5MajorE0ELSO_0ELNSN_7ScaleInE0ELSP_0EEEEEENS4_6LayoutISC_NS5_IJNSA_ILi0EEEST_ST_EEEEENS5_IJNS4_10UnderscoreESW_SW_EEEEENS4_13SM90_TMA_LOADENS4_14ComposedLayoutINS4_7SwizzleILi2ELi4ELi3EEENS4_18smem_ptr_flag_bitsILi16EEENSS_INS5_IJNSA_ILi8EEESG_EEENS5_IJSG_SB_EEEEEEEvNS4_8identityESZ_S19_vS1A_EENS_8epilogue10collective18CollectiveEpilogueINS1C_23Sm100TmaWarpSpecializedILi4ELi2ELi64ELb1ELb0EEEJSH_NS5_IJNSS_ISE_SB_EENSS_INSA_ILi64EEESB_EEEEESI_SJ_SI_SJ_NS1C_6fusion15FusionCallbacksIS1G_NS1L_17LinearCombinationISI_fSI_fLNS_15FloatRoundStyleE2EEESH_S1K_JEEENS4_5SM1004TMEM4LOAD26SM100_TMEM_LOAD_32dp32b64xESZ_NS10_INS11_ILi3ELi4ELi3EEES14_NSS_INS5_IJS15_S1I_EEENS5_IJS1I_SB_EEEEEEENS4_39AutoVectorizingCopyWithAssumedAlignmentILi128EEENS4_14SM90_TMA_STOREES1Z_S21_S21_EEEvvEEEEvNT_6ParamsE,"a",@progbits
	.sectionflags	@""
	.align	4
.nv.constant0._ZN7cutlass13device_kernelINS_4gemm6kernel13GemmUniversalIN4cute5tupleIJiiiiEEENS1_10collective13CollectiveMmaINS1_35MainloopSm100TmaUmmaWarpSpecializedILi6ELi2ELi2ENS5_IJNS4_1CILi1EEESB_SB_EEEEENS5_IJNSA_ILi128EEENSA_ILi256EEENSA_ILi32EEEEEENS_10bfloat16_tENS5_IJlSB_lEEESI_SJ_NS4_8TiledMMAINS4_8MMA_AtomIJNS4_20SM100_MMA_F16BF16_SSISI_SI_fLi128ELi256ELNS4_4UMMA5MajorE0ELSO_0ELNSN_7ScaleInE0ELSP_0EEEEEENS4_6LayoutISC_NS5_IJNSA_ILi0EEEST_ST_EEEEENS5_IJNS4_10UnderscoreESW_SW_EEEEENS4_13SM90_TMA_LOADENS4_14ComposedLayoutINS4_7SwizzleILi2ELi4ELi3EEENS4_18smem_ptr_flag_bitsILi16EEENSS_INS5_IJNSA_ILi8EEESG_EEENS5_IJSG_SB_EEEEEEEvNS4_8identityESZ_S19_vS1A_EENS_8epilogue10collective18CollectiveEpilogueINS1C_23Sm100TmaWarpSpecializedILi4ELi2ELi64ELb1ELb0EEEJSH_NS5_IJNSS_ISE_SB_EENSS_INSA_ILi64EEESB_EEEEESI_SJ_SI_SJ_NS1C_6fusion15FusionCallbacksIS1G_NS1L_17LinearCombinationISI_fSI_fLNS_15FloatRoundStyleE2EEESH_S1K_JEEENS4_5SM1004TMEM4LOAD26SM100_TMEM_LOAD_32dp32b64xESZ_NS10_INS11_ILi3ELi4ELi3EEES14_NSS_INS5_IJS15_S1I_EEENS5_IJS1I_SB_EEEEEEENS4_39AutoVectorizingCopyWithAssumedAlignmentILi128EEENS4_14SM90_TMA_STOREES1Z_S21_S21_EEEvvEEEEvNT_6ParamsE:
	.zero		2944


//--------------------- SYMBOLS --------------------------

	.type		.nv.reservedSmem.offset0,@object
	.size		.nv.reservedSmem.offset0,0x4
	.type		.nv.reservedSmem.cap,@object
	.size		.nv.reservedSmem.cap,0x4
	.type		__assertfail,@function
